//
// Generated by NVIDIA NVVM Compiler
//
// Compiler Build ID: CL-36424714
// Cuda compilation tools, release 13.0, V13.0.88
// Based on NVVM 20.0.0
//

.version 9.0
.target sm_100
.address_size 64

	// .globl	_Z7ref_sumPKfPfi
// _ZZ20reduce_kernel_float4ILi256EEvPKfPfiE4smem has been demoted
.global .align 1 .b8 _ZN34_INTERNAL_34c383da_4_k_cu_86c87fee4cuda3std3__45__cpo5beginE[1];
.global .align 1 .b8 _ZN34_INTERNAL_34c383da_4_k_cu_86c87fee4cuda3std3__45__cpo3endE[1];
.global .align 1 .b8 _ZN34_INTERNAL_34c383da_4_k_cu_86c87fee4cuda3std3__45__cpo6cbeginE[1];
.global .align 1 .b8 _ZN34_INTERNAL_34c383da_4_k_cu_86c87fee4cuda3std3__45__cpo4cendE[1];
.global .align 1 .b8 _ZN34_INTERNAL_34c383da_4_k_cu_86c87fee4cuda3std3__45__cpo6rbeginE[1];
.global .align 1 .b8 _ZN34_INTERNAL_34c383da_4_k_cu_86c87fee4cuda3std3__45__cpo4rendE[1];
.global .align 1 .b8 _ZN34_INTERNAL_34c383da_4_k_cu_86c87fee4cuda3std3__45__cpo7crbeginE[1];
.global .align 1 .b8 _ZN34_INTERNAL_34c383da_4_k_cu_86c87fee4cuda3std3__45__cpo5crendE[1];
.global .align 1 .b8 _ZN34_INTERNAL_34c383da_4_k_cu_86c87fee4cuda3std3__436_GLOBAL__N__34c383da_4_k_cu_86c87fee6ignoreE[1];
.global .align 1 .b8 _ZN34_INTERNAL_34c383da_4_k_cu_86c87fee4cuda3std3__419piecewise_constructE[1];
.global .align 1 .b8 _ZN34_INTERNAL_34c383da_4_k_cu_86c87fee4cuda3std3__48in_placeE[1];
.global .align 1 .b8 _ZN34_INTERNAL_34c383da_4_k_cu_86c87fee4cuda3std3__420unreachable_sentinelE[1];
.global .align 1 .b8 _ZN34_INTERNAL_34c383da_4_k_cu_86c87fee4cuda3std3__47nulloptE[1];
.global .align 1 .b8 _ZN34_INTERNAL_34c383da_4_k_cu_86c87fee4cuda3std3__48unexpectE[1];
.global .align 1 .b8 _ZN34_INTERNAL_34c383da_4_k_cu_86c87fee4cuda3std6ranges3__45__cpo4swapE[1];
.global .align 1 .b8 _ZN34_INTERNAL_34c383da_4_k_cu_86c87fee4cuda3std6ranges3__45__cpo9iter_moveE[1];
.global .align 1 .b8 _ZN34_INTERNAL_34c383da_4_k_cu_86c87fee4cuda3std6ranges3__45__cpo5beginE[1];
.global .align 1 .b8 _ZN34_INTERNAL_34c383da_4_k_cu_86c87fee4cuda3std6ranges3__45__cpo3endE[1];
.global .align 1 .b8 _ZN34_INTERNAL_34c383da_4_k_cu_86c87fee4cuda3std6ranges3__45__cpo6cbeginE[1];
.global .align 1 .b8 _ZN34_INTERNAL_34c383da_4_k_cu_86c87fee4cuda3std6ranges3__45__cpo4cendE[1];
.global .align 1 .b8 _ZN34_INTERNAL_34c383da_4_k_cu_86c87fee4cuda3std6ranges3__45__cpo7advanceE[1];
.global .align 1 .b8 _ZN34_INTERNAL_34c383da_4_k_cu_86c87fee4cuda3std6ranges3__45__cpo9iter_swapE[1];
.global .align 1 .b8 _ZN34_INTERNAL_34c383da_4_k_cu_86c87fee4cuda3std6ranges3__45__cpo4nextE[1];
.global .align 1 .b8 _ZN34_INTERNAL_34c383da_4_k_cu_86c87fee4cuda3std6ranges3__45__cpo4prevE[1];
.global .align 1 .b8 _ZN34_INTERNAL_34c383da_4_k_cu_86c87fee4cuda3std6ranges3__45__cpo4dataE[1];
.global .align 1 .b8 _ZN34_INTERNAL_34c383da_4_k_cu_86c87fee4cuda3std6ranges3__45__cpo5cdataE[1];
.global .align 1 .b8 _ZN34_INTERNAL_34c383da_4_k_cu_86c87fee4cuda3std6ranges3__45__cpo4sizeE[1];
.global .align 1 .b8 _ZN34_INTERNAL_34c383da_4_k_cu_86c87fee4cuda3std6ranges3__45__cpo5ssizeE[1];
.global .align 1 .b8 _ZN34_INTERNAL_34c383da_4_k_cu_86c87fee4cuda3std6ranges3__45__cpo8distanceE[1];
.global .align 1 .b8 _ZN34_INTERNAL_34c383da_4_k_cu_86c87fee6thrust24THRUST_300001_SM_1000_NS8cuda_cub3parE[1];
.global .align 1 .b8 _ZN34_INTERNAL_34c383da_4_k_cu_86c87fee6thrust24THRUST_300001_SM_1000_NS8cuda_cub10par_nosyncE[1];
.global .align 1 .b8 _ZN34_INTERNAL_34c383da_4_k_cu_86c87fee6thrust24THRUST_300001_SM_1000_NS6system6detail10sequential3seqE[1];
.global .align 1 .b8 _ZN34_INTERNAL_34c383da_4_k_cu_86c87fee6thrust24THRUST_300001_SM_1000_NS12placeholders2_1E[1];
.global .align 1 .b8 _ZN34_INTERNAL_34c383da_4_k_cu_86c87fee6thrust24THRUST_300001_SM_1000_NS12placeholders2_2E[1];
.global .align 1 .b8 _ZN34_INTERNAL_34c383da_4_k_cu_86c87fee6thrust24THRUST_300001_SM_1000_NS12placeholders2_3E[1];
.global .align 1 .b8 _ZN34_INTERNAL_34c383da_4_k_cu_86c87fee6thrust24THRUST_300001_SM_1000_NS12placeholders2_4E[1];
.global .align 1 .b8 _ZN34_INTERNAL_34c383da_4_k_cu_86c87fee6thrust24THRUST_300001_SM_1000_NS12placeholders2_5E[1];
.global .align 1 .b8 _ZN34_INTERNAL_34c383da_4_k_cu_86c87fee6thrust24THRUST_300001_SM_1000_NS12placeholders2_6E[1];
.global .align 1 .b8 _ZN34_INTERNAL_34c383da_4_k_cu_86c87fee6thrust24THRUST_300001_SM_1000_NS12placeholders2_7E[1];
.global .align 1 .b8 _ZN34_INTERNAL_34c383da_4_k_cu_86c87fee6thrust24THRUST_300001_SM_1000_NS12placeholders2_8E[1];
.global .align 1 .b8 _ZN34_INTERNAL_34c383da_4_k_cu_86c87fee6thrust24THRUST_300001_SM_1000_NS12placeholders2_9E[1];
.global .align 1 .b8 _ZN34_INTERNAL_34c383da_4_k_cu_86c87fee6thrust24THRUST_300001_SM_1000_NS12placeholders3_10E[1];
.global .align 1 .b8 _ZN34_INTERNAL_34c383da_4_k_cu_86c87fee6thrust24THRUST_300001_SM_1000_NS3seqE[1];

.visible .entry _Z7ref_sumPKfPfi(
	.param .u64 .ptr .align 1 _Z7ref_sumPKfPfi_param_0,
	.param .u64 .ptr .align 1 _Z7ref_sumPKfPfi_param_1,
	.param .u32 _Z7ref_sumPKfPfi_param_2
)
{
	.reg .pred 	%p<7>;
	.reg .b32 	%r<16>;
	.reg .b32 	%f<10>;
	.reg .b64 	%rd<17>;
	.reg .b64 	%fd<24>;

	ld.param.u64 	%rd6, [_Z7ref_sumPKfPfi_param_0];
	ld.param.u64 	%rd7, [_Z7ref_sumPKfPfi_param_1];
	ld.param.u32 	%r10, [_Z7ref_sumPKfPfi_param_2];
	setp.lt.s32 	%p1, %r10, 1;
	mov.f32 	%f9, 0f00000000;
	@%p1 bra 	$L__BB0_8;
	and.b32  	%r1, %r10, 3;
	setp.lt.u32 	%p2, %r10, 4;
	mov.f64 	%fd23, 0d0000000000000000;
	mov.b32 	%r14, 0;
	@%p2 bra 	$L__BB0_4;
	and.b32  	%r14, %r10, 2147483644;
	neg.s32 	%r13, %r14;
	mov.f64 	%fd23, 0d0000000000000000;
	mov.u64 	%rd15, %rd6;
$L__BB0_3:
	// begin inline asm
	ld.global.nc.f32 %f4, [%rd15];
	// end inline asm
	cvt.f64.f32 	%fd11, %f4;
	add.f64 	%fd12, %fd23, %fd11;
	add.s64 	%rd9, %rd15, 4;
	// begin inline asm
	ld.global.nc.f32 %f5, [%rd9];
	// end inline asm
	cvt.f64.f32 	%fd13, %f5;
	add.f64 	%fd14, %fd12, %fd13;
	add.s64 	%rd10, %rd15, 8;
	// begin inline asm
	ld.global.nc.f32 %f6, [%rd10];
	// end inline asm
	cvt.f64.f32 	%fd15, %f6;
	add.f64 	%fd16, %fd14, %fd15;
	add.s64 	%rd11, %rd15, 12;
	// begin inline asm
	ld.global.nc.f32 %f7, [%rd11];
	// end inline asm
	cvt.f64.f32 	%fd17, %f7;
	add.f64 	%fd23, %fd16, %fd17;
	add.s32 	%r13, %r13, 4;
	add.s64 	%rd15, %rd15, 16;
	setp.ne.s32 	%p3, %r13, 0;
	@%p3 bra 	$L__BB0_3;
$L__BB0_4:
	setp.eq.s32 	%p4, %r1, 0;
	@%p4 bra 	$L__BB0_7;
	mul.wide.u32 	%rd12, %r14, 4;
	add.s64 	%rd16, %rd6, %rd12;
	neg.s32 	%r15, %r1;
$L__BB0_6:
	.pragma "nounroll";
	// begin inline asm
	ld.global.nc.f32 %f8, [%rd16];
	// end inline asm
	cvt.f64.f32 	%fd18, %f8;
	add.f64 	%fd23, %fd23, %fd18;
	add.s64 	%rd16, %rd16, 4;
	add.s32 	%r15, %r15, 1;
	setp.ne.s32 	%p5, %r15, 0;
	@%p5 bra 	$L__BB0_6;
$L__BB0_7:
	cvt.rn.f32.f64 	%f9, %fd23;
$L__BB0_8:
	mov.u32 	%r12, %tid.x;
	setp.ne.s32 	%p6, %r12, 0;
	@%p6 bra 	$L__BB0_10;
	cvta.to.global.u64 	%rd14, %rd7;
	st.global.f32 	[%rd14], %f9;
$L__BB0_10:
	ret;

}
	// .globl	_Z20reduce_kernel_float4ILi256EEvPKfPfi
.visible .entry _Z20reduce_kernel_float4ILi256EEvPKfPfi(
	.param .u64 .ptr .align 1 _Z20reduce_kernel_float4ILi256EEvPKfPfi_param_0,
	.param .u64 .ptr .align 1 _Z20reduce_kernel_float4ILi256EEvPKfPfi_param_1,
	.param .u32 _Z20reduce_kernel_float4ILi256EEvPKfPfi_param_2
)
{
	.reg .pred 	%p<17>;
	.reg .b32 	%r<43>;
	.reg .b32 	%f<40>;
	.reg .b64 	%rd<6>;
	// demoted variable
	.shared .align 4 .b8 _ZZ20reduce_kernel_float4ILi256EEvPKfPfiE4smem[128];
	ld.param.u64 	%rd1, [_Z20reduce_kernel_float4ILi256EEvPKfPfi_param_0];
	ld.param.u64 	%rd2, [_Z20reduce_kernel_float4ILi256EEvPKfPfi_param_1];
	ld.param.u32 	%r9, [_Z20reduce_kernel_float4ILi256EEvPKfPfi_param_2];
	mov.u32 	%r1, %tid.x;
	mov.u32 	%r10, %ctaid.x;
	mov.u32 	%r2, %ntid.x;
	mad.lo.s32 	%r42, %r10, %r2, %r1;
	and.b32  	%r4, %r1, 31;
	shr.s32 	%r11, %r9, 31;
	shr.u32 	%r12, %r11, 30;
	add.s32 	%r13, %r9, %r12;
	shr.s32 	%r5, %r13, 2;
	setp.ge.s32 	%p1, %r42, %r5;
	mov.f32 	%f38, 0f00000000;
	@%p1 bra 	$L__BB1_3;
	mov.u32 	%r14, %nctaid.x;
	mul.lo.s32 	%r6, %r2, %r14;
	mov.f32 	%f38, 0f00000000;
$L__BB1_2:
	mul.wide.s32 	%rd4, %r42, 16;
	add.s64 	%rd3, %rd1, %rd4;
	// begin inline asm
	ld.global.nc.v4.f32 {%f10,%f11,%f12,%f13}, [%rd3];
	// end inline asm
	add.f32 	%f14, %f10, %f11;
	add.f32 	%f15, %f12, %f14;
	add.f32 	%f16, %f13, %f15;
	add.f32 	%f38, %f38, %f16;
	add.s32 	%r42, %r42, %r6;
	setp.lt.s32 	%p2, %r42, %r5;
	@%p2 bra 	$L__BB1_2;
$L__BB1_3:
	mov.b32 	%r15, %f38;
	shfl.sync.down.b32	%r16|%p3, %r15, 16, 31, -1;
	mov.b32 	%f17, %r16;
	add.f32 	%f18, %f38, %f17;
	mov.b32 	%r17, %f18;
	shfl.sync.down.b32	%r18|%p4, %r17, 8, 31, -1;
	mov.b32 	%f19, %r18;
	add.f32 	%f20, %f18, %f19;
	mov.b32 	%r19, %f20;
	shfl.sync.down.b32	%r20|%p5, %r19, 4, 31, -1;
	mov.b32 	%f21, %r20;
	add.f32 	%f22, %f20, %f21;
	mov.b32 	%r21, %f22;
	shfl.sync.down.b32	%r22|%p6, %r21, 2, 31, -1;
	mov.b32 	%f23, %r22;
	add.f32 	%f24, %f22, %f23;
	mov.b32 	%r23, %f24;
	shfl.sync.down.b32	%r24|%p7, %r23, 1, 31, -1;
	mov.b32 	%f25, %r24;
	add.f32 	%f4, %f24, %f25;
	setp.ne.s32 	%p8, %r4, 0;
	@%p8 bra 	$L__BB1_5;
	shr.u32 	%r25, %r1, 3;
	and.b32  	%r26, %r25, 124;
	mov.u32 	%r27, _ZZ20reduce_kernel_float4ILi256EEvPKfPfiE4smem;
	add.s32 	%r28, %r27, %r26;
	st.shared.f32 	[%r28], %f4;
$L__BB1_5:
	bar.sync 	0;
	setp.gt.u32 	%p9, %r1, 7;
	@%p9 bra 	$L__BB1_7;
	shl.b32 	%r29, %r4, 2;
	mov.u32 	%r30, _ZZ20reduce_kernel_float4ILi256EEvPKfPfiE4smem;
	add.s32 	%r31, %r30, %r29;
	ld.shared.f32 	%f39, [%r31];
	bra.uni 	$L__BB1_8;
$L__BB1_7:
	setp.gt.u32 	%p10, %r1, 31;
	mov.f32 	%f39, 0f00000000;
	@%p10 bra 	$L__BB1_10;
$L__BB1_8:
	mov.b32 	%r32, %f39;
	shfl.sync.down.b32	%r33|%p11, %r32, 16, 31, -1;
	mov.b32 	%f27, %r33;
	add.f32 	%f28, %f39, %f27;
	mov.b32 	%r34, %f28;
	shfl.sync.down.b32	%r35|%p12, %r34, 8, 31, -1;
	mov.b32 	%f29, %r35;
	add.f32 	%f30, %f28, %f29;
	mov.b32 	%r36, %f30;
	shfl.sync.down.b32	%r37|%p13, %r36, 4, 31, -1;
	mov.b32 	%f31, %r37;
	add.f32 	%f32, %f30, %f31;
	mov.b32 	%r38, %f32;
	shfl.sync.down.b32	%r39|%p14, %r38, 2, 31, -1;
	mov.b32 	%f33, %r39;
	add.f32 	%f34, %f32, %f33;
	mov.b32 	%r40, %f34;
	shfl.sync.down.b32	%r41|%p15, %r40, 1, 31, -1;
	mov.b32 	%f35, %r41;
	add.f32 	%f7, %f34, %f35;
	setp.ne.s32 	%p16, %r1, 0;
	@%p16 bra 	$L__BB1_10;
	cvta.to.global.u64 	%rd5, %rd2;
	atom.global.add.f32 	%f36, [%rd5], %f7;
$L__BB1_10:
	ret;

}
	// .globl	_ZN3cub18CUB_300001_SM_10006detail11EmptyKernelIvEEvv
.visible .entry _ZN3cub18CUB_300001_SM_10006detail11EmptyKernelIvEEvv()
{


	ret;

}


// ===== COMPILED SASS (sm_100) =====

	.target	sm_100

	.elftype	@"ET_EXEC"


//--------------------- .note.nv.tkinfo           --------------------------
	.section	.note.nv.tkinfo,"",@"SHT_NOTE"
	.sectionflags	@"SHF_NOTE_NV_TKINFO"
	.tkinfo
        /*0018*/ 	.word	0x00000002
        /*0030*/ 	.string	""
        /*0030*/ 	.string	"ptxas"
        /*0030*/ 	.string	"Cuda compilation tools, release 13.0, V13.0.88"
        /*0030*/ 	.string	"Build cuda_13.0.r13.0/compiler.36424714_0"
        /*0030*/ 	.string	"-arch sm_100 -m 64 "



//--------------------- .note.nv.cuinfo           --------------------------
	.section	.note.nv.cuinfo,"",@"SHT_NOTE"
	.sectionflags	@"SHF_NOTE_NV_CUINFO"
        /*0018*/ 	.short	0x0002
        /*001a*/ 	.short	0x0064
        /*001c*/ 	.short	0x0082
	.zero		2


//--------------------- .nv.info                  --------------------------
	.section	.nv.info,"",@"SHT_CUDA_INFO"
	.align	4


	//----- nvinfo : EIATTR_REGCOUNT
	.align		4
        /*0000*/ 	.byte	0x04, 0x2f
        /*0002*/ 	.short	(.L_44 - .L_43)
	.align		4
.L_43:
        /*0004*/ 	.word	index@(_Z7ref_sumPKfPfi)
        /*0008*/ 	.word	0x0000001c


	//----- nvinfo : EIATTR_FRAME_SIZE
	.align		4
.L_44:
        /*000c*/ 	.byte	0x04, 0x11
        /*000e*/ 	.short	(.L_46 - .L_45)
	.align		4
.L_45:
        /*0010*/ 	.word	index@(_Z7ref_sumPKfPfi)
        /*0014*/ 	.word	0x00000000


	//----- nvinfo : EIATTR_REGCOUNT
	.align		4
.L_46:
        /*0018*/ 	.byte	0x04, 0x2f
        /*001a*/ 	.short	(.L_48 - .L_47)
	.align		4
.L_47:
        /*001c*/ 	.word	index@(_Z20reduce_kernel_float4ILi256EEvPKfPfi)
        /*0020*/ 	.word	0x0000000e


	//----- nvinfo : EIATTR_FRAME_SIZE
	.align		4
.L_48:
        /*0024*/ 	.byte	0x04, 0x11
        /*0026*/ 	.short	(.L_50 - .L_49)
	.align		4
.L_49:
        /*0028*/ 	.word	index@(_Z20reduce_kernel_float4ILi256EEvPKfPfi)
        /*002c*/ 	.word	0x00000000


	//----- nvinfo : EIATTR_REGCOUNT
	.align		4
.L_50:
        /*0030*/ 	.byte	0x04, 0x2f
        /*0032*/ 	.short	(.L_52 - .L_51)
	.align		4
.L_51:
        /*0034*/ 	.word	index@(_ZN3cub18CUB_300001_SM_10006detail11EmptyKernelIvEEvv)
        /*0038*/ 	.word	0x00000004


	//----- nvinfo : EIATTR_FRAME_SIZE
	.align		4
.L_52:
        /*003c*/ 	.byte	0x04, 0x11
        /*003e*/ 	.short	(.L_54 - .L_53)
	.align		4
.L_53:
        /*0040*/ 	.word	index@(_ZN3cub18CUB_300001_SM_10006detail11EmptyKernelIvEEvv)
        /*0044*/ 	.word	0x00000000


	//----- nvinfo : EIATTR_MIN_STACK_SIZE
	.align		4
.L_54:
        /*0048*/ 	.byte	0x04, 0x12
        /*004a*/ 	.short	(.L_56 - .L_55)
	.align		4
.L_55:
        /*004c*/ 	.word	index@(_ZN3cub18CUB_300001_SM_10006detail11EmptyKernelIvEEvv)
        /*0050*/ 	.word	0x00000000


	//----- nvinfo : EIATTR_MIN_STACK_SIZE
	.align		4
.L_56:
        /*0054*/ 	.byte	0x04, 0x12
        /*0056*/ 	.short	(.L_58 - .L_57)
	.align		4
.L_57:
        /*0058*/ 	.word	index@(_Z20reduce_kernel_float4ILi256EEvPKfPfi)
        /*005c*/ 	.word	0x00000000


	//----- nvinfo : EIATTR_MIN_STACK_SIZE
	.align		4
.L_58:
        /*0060*/ 	.byte	0x04, 0x12
        /*0062*/ 	.short	(.L_60 - .L_59)
	.align		4
.L_59:
        /*0064*/ 	.word	index@(_Z7ref_sumPKfPfi)
        /*0068*/ 	.word	0x00000000
.L_60:


//--------------------- .nv.compat                --------------------------
	.section	.nv.compat,"",@"SHT_CUDA_COMPAT_INFO"
	.align	4
        /*0000*/ 	.byte	0x02, 0x09, 0x00, 0x00, 0x02, 0x02, 0x01, 0x00, 0x02, 0x05, 0x05, 0x00, 0x03, 0x07, 0x01, 0x01
        /*0010*/ 	.byte	0x02, 0x03, 0x00, 0x00, 0x02, 0x06, 0x01, 0x00, 0x04, 0x0b, 0x08, 0x00, 0x01, 0x00, 0x00, 0x00
        /*0020*/ 	.byte	0x00, 0x00, 0x00, 0x00


//--------------------- .nv.info._ZN3cub18CUB_300001_SM_10006detail11EmptyKernelIvEEvv --------------------------
	.section	.nv.info._ZN3cub18CUB_300001_SM_10006detail11EmptyKernelIvEEvv,"",@"SHT_CUDA_INFO"
	.sectionflags	@""
	.align	4


	//----- nvinfo : EIATTR_CUDA_API_VERSION
	.align		4
        /*0000*/ 	.byte	0x04, 0x37
        /*0002*/ 	.short	(.L_62 - .L_61)
.L_61:
        /*0004*/ 	.word	0x00000082


	//----- nvinfo : EIATTR_SPARSE_MMA_MASK
	.align		4
.L_62:
        /*0008*/ 	.byte	0x03, 0x50
        /*000a*/ 	.short	0x0000


	//----- nvinfo : EIATTR_MAXREG_COUNT
	.align		4
        /*000c*/ 	.byte	0x03, 0x1b
        /*000e*/ 	.short	0x00ff


	//----- nvinfo : EIATTR_MERCURY_ISA_VERSION
	.align		4
        /*0010*/ 	.byte	0x03, 0x5f
        /*0012*/ 	.short	0x0101


	//----- nvinfo : EIATTR_VRC_CTA_INIT_COUNT
	.align		4
        /*0014*/ 	.byte	0x02, 0x4a
	.zero		1
	.zero		1


	//----- nvinfo : EIATTR_EXIT_INSTR_OFFSETS
	.align		4
        /*0018*/ 	.byte	0x04, 0x1c
        /*001a*/ 	.short	(.L_64 - .L_63)


	//   ....[0]....
.L_63:
        /*001c*/ 	.word	0x00000010


	//----- nvinfo : EIATTR_SW_WAR
	.align		4
.L_64:
        /*0020*/ 	.byte	0x04, 0x36
        /*0022*/ 	.short	(.L_66 - .L_65)
.L_65:
        /*0024*/ 	.word	0x00000008
.L_66:


//--------------------- .nv.info._Z20reduce_kernel_float4ILi256EEvPKfPfi --------------------------
	.section	.nv.info._Z20reduce_kernel_float4ILi256EEvPKfPfi,"",@"SHT_CUDA_INFO"
	.sectionflags	@""
	.align	4


	//----- nvinfo : EIATTR_CUDA_API_VERSION
	.align		4
        /*0000*/ 	.byte	0x04, 0x37
        /*0002*/ 	.short	(.L_68 - .L_67)
.L_67:
        /*0004*/ 	.word	0x00000082


	//----- nvinfo : EIATTR_KPARAM_INFO
	.align		4
.L_68:
        /*0008*/ 	.byte	0x04, 0x17
        /*000a*/ 	.short	(.L_70 - .L_69)
.L_69:
        /*000c*/ 	.word	0x00000000
        /*0010*/ 	.short	0x0002
        /*0012*/ 	.short	0x0010
        /*0014*/ 	.byte	0x00, 0xf0, 0x11, 0x00


	//----- nvinfo : EIATTR_KPARAM_INFO
	.align		4
.L_70:
        /*0018*/ 	.byte	0x04, 0x17
        /*001a*/ 	.short	(.L_72 - .L_71)
.L_71:
        /*001c*/ 	.word	0x00000000
        /*0020*/ 	.short	0x0001
        /*0022*/ 	.short	0x0008
        /*0024*/ 	.byte	0x00, 0xf5, 0x21, 0x00


	//----- nvinfo : EIATTR_KPARAM_INFO
	.align		4
.L_72:
        /*0028*/ 	.byte	0x04, 0x17
        /*002a*/ 	.short	(.L_74 - .L_73)
.L_73:
        /*002c*/ 	.word	0x00000000
        /*0030*/ 	.short	0x0000
        /*0032*/ 	.short	0x0000
        /*0034*/ 	.byte	0x00, 0xf5, 0x21, 0x00


	//----- nvinfo : EIATTR_SPARSE_MMA_MASK
	.align		4
.L_74:
        /*0038*/ 	.byte	0x03, 0x50
        /*003a*/ 	.short	0x0000


	//----- nvinfo : EIATTR_MAXREG_COUNT
	.align		4
        /*003c*/ 	.byte	0x03, 0x1b
        /*003e*/ 	.short	0x00ff


	//----- nvinfo : EIATTR_NUM_BARRIERS
	.align		4
        /*0040*/ 	.byte	0x02, 0x4c
        /*0042*/ 	.byte	0x01
	.zero		1


	//----- nvinfo : EIATTR_MERCURY_ISA_VERSION
	.align		4
        /*0044*/ 	.byte	0x03, 0x5f
        /*0046*/ 	.short	0x0101


	//----- nvinfo : EIATTR_COOP_GROUP_MASK_REGIDS
	.align		4
        /*0048*/ 	.byte	0x04, 0x29
        /*004a*/ 	.short	(.L_76 - .L_75)


	//   ....[0]....
.L_75:
        /*004c*/ 	.word	0xffffffff


	//   ....[1]....
        /*0050*/ 	.word	0xffffffff


	//   ....[2]....
        /*0054*/ 	.word	0xffffffff


	//   ....[3]....
        /*0058*/ 	.word	0xffffffff


	//   ....[4]....
        /*005c*/ 	.word	0xffffffff


	//   ....[5]....
        /*0060*/ 	.word	0xffffffff


	//   ....[6]....
        /*0064*/ 	.word	0xffffffff


	//   ....[7]....
        /*0068*/ 	.word	0xffffffff


	//   ....[8]....
        /*006c*/ 	.word	0xffffffff


	//   ....[9]....
        /*0070*/ 	.word	0xffffffff


	//----- nvinfo : EIATTR_COOP_GROUP_INSTR_OFFSETS
	.align		4
.L_76:
        /*0074*/ 	.byte	0x04, 0x28
        /*0076*/ 	.short	(.L_78 - .L_77)


	//   ....[0]....
.L_77:
        /*0078*/ 	.word	0x000001d0


	//   ....[1]....
        /*007c*/ 	.word	0x00000230


	//   ....[2]....
        /*0080*/ 	.word	0x00000270


	//   ....[3]....
        /*0084*/ 	.word	0x000002e0


	//   ....[4]....
        /*0088*/ 	.word	0x00000330


	//   ....[5]....
        /*008c*/ 	.word	0x000003d0


	//   ....[6]....
        /*0090*/ 	.word	0x00000400


	//   ....[7]....
        /*0094*/ 	.word	0x00000420


	//   ....[8]....
        /*0098*/ 	.word	0x00000440


	//   ....[9]....
        /*009c*/ 	.word	0x00000460


	//----- nvinfo : EIATTR_VRC_CTA_INIT_COUNT
	.align		4
.L_78:
        /*00a0*/ 	.byte	0x02, 0x4a
	.zero		1
	.zero		1


	//----- nvinfo : EIATTR_EXIT_INSTR_OFFSETS
	.align		4
        /*00a4*/ 	.byte	0x04, 0x1c
        /*00a6*/ 	.short	(.L_80 - .L_79)


	//   ....[0]....
.L_79:
        /*00a8*/ 	.word	0x000003a0


	//   ....[1]....
        /*00ac*/ 	.word	0x00000470


	//   ....[2]....
        /*00b0*/ 	.word	0x000004b0


	//----- nvinfo : EIATTR_CRS_STACK_SIZE
	.align		4
.L_80:
        /*00b4*/ 	.byte	0x04, 0x1e
        /*00b6*/ 	.short	(.L_82 - .L_81)
.L_81:
        /*00b8*/ 	.word	0x00000000


	//----- nvinfo : EIATTR_CBANK_PARAM_SIZE
	.align		4
.L_82:
        /*00bc*/ 	.byte	0x03, 0x19
        /*00be*/ 	.short	0x0014


	//----- nvinfo : EIATTR_PARAM_CBANK
	.align		4
        /*00c0*/ 	.byte	0x04, 0x0a
        /*00c2*/ 	.short	(.L_84 - .L_83)
	.align		4
.L_83:
        /*00c4*/ 	.word	index@(.nv.constant0._Z20reduce_kernel_float4ILi256EEvPKfPfi)
        /*00c8*/ 	.short	0x0380
        /*00ca*/ 	.short	0x0014


	//----- nvinfo : EIATTR_SW_WAR
	.align		4
.L_84:
        /*00cc*/ 	.byte	0x04, 0x36
        /*00ce*/ 	.short	(.L_86 - .L_85)
.L_85:
        /*00d0*/ 	.word	0x00000008
.L_86:


//--------------------- .nv.info._Z7ref_sumPKfPfi --------------------------
	.section	.nv.info._Z7ref_sumPKfPfi,"",@"SHT_CUDA_INFO"
	.sectionflags	@""
	.align	4


	//----- nvinfo : EIATTR_CUDA_API_VERSION
	.align		4
        /*0000*/ 	.byte	0x04, 0x37
        /*0002*/ 	.short	(.L_88 - .L_87)
.L_87:
        /*0004*/ 	.word	0x00000082


	//----- nvinfo : EIATTR_KPARAM_INFO
	.align		4
.L_88:
        /*0008*/ 	.byte	0x04, 0x17
        /*000a*/ 	.short	(.L_90 - .L_89)
.L_89:
        /*000c*/ 	.word	0x00000000
        /*0010*/ 	.short	0x0002
        /*0012*/ 	.short	0x0010
        /*0014*/ 	.byte	0x00, 0xf0, 0x11, 0x00


	//----- nvinfo : EIATTR_KPARAM_INFO
	.align		4
.L_90:
        /*0018*/ 	.byte	0x04, 0x17
        /*001a*/ 	.short	(.L_92 - .L_91)
.L_91:
        /*001c*/ 	.word	0x00000000
        /*0020*/ 	.short	0x0001
        /*0022*/ 	.short	0x0008
        /*0024*/ 	.byte	0x00, 0xf5, 0x21, 0x00


	//----- nvinfo : EIATTR_KPARAM_INFO
	.align		4
.L_92:
        /*0028*/ 	.byte	0x04, 0x17
        /*002a*/ 	.short	(.L_94 - .L_93)
.L_93:
        /*002c*/ 	.word	0x00000000
        /*0030*/ 	.short	0x0000
        /*0032*/ 	.short	0x0000
        /*0034*/ 	.byte	0x00, 0xf5, 0x21, 0x00


	//----- nvinfo : EIATTR_SPARSE_MMA_MASK
	.align		4
.L_94:
        /*0038*/ 	.byte	0x03, 0x50
        /*003a*/ 	.short	0x0000


	//----- nvinfo : EIATTR_MAXREG_COUNT
	.align		4
        /*003c*/ 	.byte	0x03, 0x1b
        /*003e*/ 	.short	0x00ff


	//----- nvinfo : EIATTR_MERCURY_ISA_VERSION
	.align		4
        /*0040*/ 	.byte	0x03, 0x5f
        /*0042*/ 	.short	0x0101


	//----- nvinfo : EIATTR_VRC_CTA_INIT_COUNT
	.align		4
        /*0044*/ 	.byte	0x02, 0x4a
	.zero		1
	.zero		1


	//----- nvinfo : EIATTR_EXIT_INSTR_OFFSETS
	.align		4
        /*0048*/ 	.byte	0x04, 0x1c
        /*004a*/ 	.short	(.L_96 - .L_95)


	//   ....[0]....
.L_95:
        /*004c*/ 	.word	0x00000920


	//   ....[1]....
        /*0050*/ 	.word	0x00000950


	//----- nvinfo : EIATTR_CBANK_PARAM_SIZE
	.align		4
.L_96:
        /*0054*/ 	.byte	0x03, 0x19
        /*0056*/ 	.short	0x0014


	//----- nvinfo : EIATTR_PARAM_CBANK
	.align		4
        /*0058*/ 	.byte	0x04, 0x0a
        /*005a*/ 	.short	(.L_98 - .L_97)
	.align		4
.L_97:
        /*005c*/ 	.word	index@(.nv.constant0._Z7ref_sumPKfPfi)
        /*0060*/ 	.short	0x0380
        /*0062*/ 	.short	0x0014


	//----- nvinfo : EIATTR_SW_WAR
	.align		4
.L_98:
        /*0064*/ 	.byte	0x04, 0x36
        /*0066*/ 	.short	(.L_100 - .L_99)
.L_99:
        /*0068*/ 	.word	0x00000008
.L_100:


//--------------------- .nv.callgraph             --------------------------
	.section	.nv.callgraph,"",@"SHT_CUDA_CALLGRAPH"
	.align	4
	.sectionentsize	8
	.align		4
        /*0000*/ 	.word	0x00000000
	.align		4
        /*0004*/ 	.word	0xffffffff
	.align		4
        /*0008*/ 	.word	0x00000000
	.align		4
        /*000c*/ 	.word	0xfffffffe
	.align		4
        /*0010*/ 	.word	0x00000000
	.align		4
        /*0014*/ 	.word	0xfffffffd
	.align		4
        /*0018*/ 	.word	0x00000000
	.align		4
        /*001c*/ 	.word	0xfffffffc


//--------------------- .nv.constant4             --------------------------
	.section	.nv.constant4,"a",@progbits
	.align	8
	.align		8
.nv.constant4:
        /*0000*/ 	.dword	_ZN34_INTERNAL_34c383da_4_k_cu_86c87fee4cuda3std3__45__cpo5beginE
	.align		8
        /*0008*/ 	.dword	_ZN34_INTERNAL_34c383da_4_k_cu_86c87fee4cuda3std3__45__cpo3endE
	.align		8
        /*0010*/ 	.dword	_ZN34_INTERNAL_34c383da_4_k_cu_86c87fee4cuda3std3__45__cpo6cbeginE
	.align		8
        /*0018*/ 	.dword	_ZN34_INTERNAL_34c383da_4_k_cu_86c87fee4cuda3std3__45__cpo4cendE
	.align		8
        /*0020*/ 	.dword	_ZN34_INTERNAL_34c383da_4_k_cu_86c87fee4cuda3std3__45__cpo6rbeginE
	.align		8
        /*0028*/ 	.dword	_ZN34_INTERNAL_34c383da_4_k_cu_86c87fee4cuda3std3__45__cpo4rendE
	.align		8
        /*0030*/ 	.dword	_ZN34_INTERNAL_34c383da_4_k_cu_86c87fee4cuda3std3__45__cpo7crbeginE
	.align		8
        /*0038*/ 	.dword	_ZN34_INTERNAL_34c383da_4_k_cu_86c87fee4cuda3std3__45__cpo5crendE
	.align		8
        /*0040*/ 	.dword	_ZN34_INTERNAL_34c383da_4_k_cu_86c87fee4cuda3std3__436_GLOBAL__N__34c383da_4_k_cu_86c87fee6ignoreE
	.align		8
        /*0048*/ 	.dword	_ZN34_INTERNAL_34c383da_4_k_cu_86c87fee4cuda3std3__419piecewise_constructE
	.align		8
        /*0050*/ 	.dword	_ZN34_INTERNAL_34c383da_4_k_cu_86c87fee4cuda3std3__48in_placeE
	.align		8
        /*0058*/ 	.dword	_ZN34_INTERNAL_34c383da_4_k_cu_86c87fee4cuda3std3__420unreachable_sentinelE
	.align		8
        /*0060*/ 	.dword	_ZN34_INTERNAL_34c383da_4_k_cu_86c87fee4cuda3std3__47nulloptE
	.align		8
        /*0068*/ 	.dword	_ZN34_INTERNAL_34c383da_4_k_cu_86c87fee4cuda3std3__48unexpectE
	.align		8
        /*0070*/ 	.dword	_ZN34_INTERNAL_34c383da_4_k_cu_86c87fee4cuda3std6ranges3__45__cpo4swapE
	.align		8
        /*0078*/ 	.dword	_ZN34_INTERNAL_34c383da_4_k_cu_86c87fee4cuda3std6ranges3__45__cpo9iter_moveE
	.align		8
        /*0080*/ 	.dword	_ZN34_INTERNAL_34c383da_4_k_cu_86c87fee4cuda3std6ranges3__45__cpo5beginE
	.align		8
        /*0088*/ 	.dword	_ZN34_INTERNAL_34c383da_4_k_cu_86c87fee4cuda3std6ranges3__45__cpo3endE
	.align		8
        /*0090*/ 	.dword	_ZN34_INTERNAL_34c383da_4_k_cu_86c87fee4cuda3std6ranges3__45__cpo6cbeginE
	.align		8
        /*0098*/ 	.dword	_ZN34_INTERNAL_34c383da_4_k_cu_86c87fee4cuda3std6ranges3__45__cpo4cendE
	.align		8
        /*00a0*/ 	.dword	_ZN34_INTERNAL_34c383da_4_k_cu_86c87fee4cuda3std6ranges3__45__cpo7advanceE
	.align		8
        /*00a8*/ 	.dword	_ZN34_INTERNAL_34c383da_4_k_cu_86c87fee4cuda3std6ranges3__45__cpo9iter_swapE
	.align		8
        /*00b0*/ 	.dword	_ZN34_INTERNAL_34c383da_4_k_cu_86c87fee4cuda3std6ranges3__45__cpo4nextE
	.align		8
        /*00b8*/ 	.dword	_ZN34_INTERNAL_34c383da_4_k_cu_86c87fee4cuda3std6ranges3__45__cpo4prevE
	.align		8
        /*00c0*/ 	.dword	_ZN34_INTERNAL_34c383da_4_k_cu_86c87fee4cuda3std6ranges3__45__cpo4dataE
	.align		8
        /*00c8*/ 	.dword	_ZN34_INTERNAL_34c383da_4_k_cu_86c87fee4cuda3std6ranges3__45__cpo5cdataE
	.align		8
        /*00d0*/ 	.dword	_ZN34_INTERNAL_34c383da_4_k_cu_86c87fee4cuda3std6ranges3__45__cpo4sizeE
	.align		8
        /*00d8*/ 	.dword	_ZN34_INTERNAL_34c383da_4_k_cu_86c87fee4cuda3std6ranges3__45__cpo5ssizeE
	.align		8
        /*00e0*/ 	.dword	_ZN34_INTERNAL_34c383da_4_k_cu_86c87fee4cuda3std6ranges3__45__cpo8distanceE
	.align		8
        /*00e8*/ 	.dword	_ZN34_INTERNAL_34c383da_4_k_cu_86c87fee6thrust24THRUST_300001_SM_1000_NS8cuda_cub3parE
	.align		8
        /*00f0*/ 	.dword	_ZN34_INTERNAL_34c383da_4_k_cu_86c87fee6thrust24THRUST_300001_SM_1000_NS8cuda_cub10par_nosyncE
	.align		8
        /*00f8*/ 	.dword	_ZN34_INTERNAL_34c383da_4_k_cu_86c87fee6thrust24THRUST_300001_SM_1000_NS6system6detail10sequential3seqE
	.align		8
        /*0100*/ 	.dword	_ZN34_INTERNAL_34c383da_4_k_cu_86c87fee6thrust24THRUST_300001_SM_1000_NS12placeholders2_1E
	.align		8
        /*0108*/ 	.dword	_ZN34_INTERNAL_34c383da_4_k_cu_86c87fee6thrust24THRUST_300001_SM_1000_NS12placeholders2_2E
	.align		8
        /*0110*/ 	.dword	_ZN34_INTERNAL_34c383da_4_k_cu_86c87fee6thrust24THRUST_300001_SM_1000_NS12placeholders2_3E
	.align		8
        /*0118*/ 	.dword	_ZN34_INTERNAL_34c383da_4_k_cu_86c87fee6thrust24THRUST_300001_SM_1000_NS12placeholders2_4E
	.align		8
        /*0120*/ 	.dword	_ZN34_INTERNAL_34c383da_4_k_cu_86c87fee6thrust24THRUST_300001_SM_1000_NS12placeholders2_5E
	.align		8
        /*0128*/ 	.dword	_ZN34_INTERNAL_34c383da_4_k_cu_86c87fee6thrust24THRUST_300001_SM_1000_NS12placeholders2_6E
	.align		8
        /*0130*/ 	.dword	_ZN34_INTERNAL_34c383da_4_k_cu_86c87fee6thrust24THRUST_300001_SM_1000_NS12placeholders2_7E
	.align		8
        /*0138*/ 	.dword	_ZN34_INTERNAL_34c383da_4_k_cu_86c87fee6thrust24THRUST_300001_SM_1000_NS12placeholders2_8E
	.align		8
        /*0140*/ 	.dword	_ZN34_INTERNAL_34c383da_4_k_cu_86c87fee6thrust24THRUST_300001_SM_1000_NS12placeholders2_9E
	.align		8
        /*0148*/ 	.dword	_ZN34_INTERNAL_34c383da_4_k_cu_86c87fee6thrust24THRUST_300001_SM_1000_NS12placeholders3_10E
	.align		8
        /*0150*/ 	.dword	_ZN34_INTERNAL_34c383da_4_k_cu_86c87fee6thrust24THRUST_300001_SM_1000_NS3seqE


//--------------------- .text._ZN3cub18CUB_300001_SM_10006detail11EmptyKernelIvEEvv --------------------------
	.section	.text._ZN3cub18CUB_300001_SM_10006detail11EmptyKernelIvEEvv,"ax",@progbits
	.align	128
        .global         _ZN3cub18CUB_300001_SM_10006detail11EmptyKernelIvEEvv
        .type           _ZN3cub18CUB_300001_SM_10006detail11EmptyKernelIvEEvv,@function
        .size           _ZN3cub18CUB_300001_SM_10006detail11EmptyKernelIvEEvv,(.L_x_16 - _ZN3cub18CUB_300001_SM_10006detail11EmptyKernelIvEEvv)
        .other          _ZN3cub18CUB_300001_SM_10006detail11EmptyKernelIvEEvv,@"STO_CUDA_ENTRY STV_DEFAULT"
_ZN3cub18CUB_300001_SM_10006detail11EmptyKernelIvEEvv:
.text._ZN3cub18CUB_300001_SM_10006detail11EmptyKernelIvEEvv:
[----:B------:R-:W-:Y:S01]  /*0000*/  LDC R1, c[0x0][0x37c] ;  /* 0x0000df00ff017b82 */ /* 0x000fe20000000800 */
[----:B------:R-:W-:Y:S05]  /*0010*/  EXIT ;  /* 0x000000000000794d */ /* 0x000fea0003800000 */
.L_x_0:
[----:B------:R-:W-:-:S00]  /*0020*/  BRA `(.L_x_0) ;  /* 0xfffffffc00fc7947 */ /* 0x000fc0000383ffff */
[----:B------:R-:W-:-:S00]  /*0030*/  NOP ;  /* 0x0000000000007918 */ /* 0x000fc00000000000 */
        /* <DEDUP_REMOVED lines=12> */
.L_x_16:


//--------------------- .text._Z20reduce_kernel_float4ILi256EEvPKfPfi --------------------------
	.section	.text._Z20reduce_kernel_float4ILi256EEvPKfPfi,"ax",@progbits
	.align	128
        .global         _Z20reduce_kernel_float4ILi256EEvPKfPfi
        .type           _Z20reduce_kernel_float4ILi256EEvPKfPfi,@function
        .size           _Z20reduce_kernel_float4ILi256EEvPKfPfi,(.L_x_17 - _Z20reduce_kernel_float4ILi256EEvPKfPfi)
        .other          _Z20reduce_kernel_float4ILi256EEvPKfPfi,@"STO_CUDA_ENTRY STV_DEFAULT"
_Z20reduce_kernel_float4ILi256EEvPKfPfi:
.text._Z20reduce_kernel_float4ILi256EEvPKfPfi:
[----:B------:R-:W-:Y:S01]  /*0000*/  LDC R1, c[0x0][0x37c] ;  /* 0x0000df00ff017b82 */ /* 0x000fe20000000800 */
[----:B------:R-:W0:Y:S01]  /*0010*/  S2R R0, SR_TID.X ;  /* 0x0000000000007919 */ /* 0x000e220000002100 */
[----:B------:R-:W1:Y:S06]  /*0020*/  LDCU UR5, c[0x0][0x390] ;  /* 0x00007200ff0577ac */ /* 0x000e6c0008000800 */
[----:B------:R-:W0:Y:S01]  /*0030*/  S2UR UR6, SR_CTAID.X ;  /* 0x00000000000679c3 */ /* 0x000e220000002500 */
[----:B------:R-:W-:Y:S01]  /*0040*/  BSSY.RECONVERGENT B0, `(.L_x_1) ;  /* 0x0000018000007945 */ /* 0x000fe20003800200 */
[----:B------:R-:W-:-:S06]  /*0050*/  HFMA2 R8, -RZ, RZ, 0, 0 ;  /* 0x00000000ff087431 */ /* 0x000fcc00000001ff */
[----:B------:R-:W0:Y:S01]  /*0060*/  LDC R5, c[0x0][0x360] ;  /* 0x0000d800ff057b82 */ /* 0x000e220000000800 */
[----:B-1----:R-:W-:-:S04]  /*0070*/  USHF.R.S32.HI UR4, URZ, 0x1f, UR5 ;  /* 0x0000001fff047899 */ /* 0x002fc80008011405 */
[----:B------:R-:W-:-:S04]  /*0080*/  ULEA.HI UR4, UR4, UR5, URZ, 0x2 ;  /* 0x0000000504047291 */ /* 0x000fc8000f8f10ff */
[----:B------:R-:W-:Y:S01]  /*0090*/  USHF.R.S32.HI UR4, URZ, 0x2, UR4 ;  /* 0x00000002ff047899 */ /* 0x000fe20008011404 */
[----:B0-----:R-:W-:Y:S01]  /*00a0*/  IMAD R4, R5, UR6, R0 ;  /* 0x0000000605047c24 */ /* 0x001fe2000f8e0200 */
[----:B------:R-:W0:Y:S04]  /*00b0*/  LDCU.64 UR6, c[0x0][0x358] ;  /* 0x00006b00ff0677ac */ /* 0x000e280008000a00 */
[----:B------:R-:W-:-:S13]  /*00c0*/  ISETP.GE.AND P0, PT, R4, UR4, PT ;  /* 0x0000000404007c0c */ /* 0x000fda000bf06270 */
[----:B------:R-:W-:Y:S05]  /*00d0*/  @P0 BRA `(.L_x_2) ;  /* 0x0000000000380947 */ /* 0x000fea0003800000 */
[----:B------:R-:W1:Y:S01]  /*00e0*/  LDC.64 R2, c[0x0][0x380] ;  /* 0x0000e000ff027b82 */ /* 0x000e620000000a00 */
[----:B------:R-:W2:Y:S01]  /*00f0*/  LDCU UR5, c[0x0][0x370] ;  /* 0x00006e00ff0577ac */ /* 0x000ea20008000800 */
[----:B------:R-:W-:Y:S02]  /*0100*/  MOV R9, R4 ;  /* 0x0000000400097202 */ /* 0x000fe40000000f00 */
[----:B------:R-:W-:Y:S01]  /*0110*/  MOV R8, RZ ;  /* 0x000000ff00087202 */ /* 0x000fe20000000f00 */
[----:B--2---:R-:W-:-:S07]  /*0120*/  IMAD R10, R5, UR5, RZ ;  /* 0x00000005050a7c24 */ /* 0x004fce000f8e02ff */
.L_x_3:
[----:B-1----:R-:W-:-:S06]  /*0130*/  IMAD.WIDE R4, R9, 0x10, R2 ;  /* 0x0000001009047825 */ /* 0x002fcc00078e0202 */
[----:B0-----:R-:W2:Y:S01]  /*0140*/  LDG.E.128.CONSTANT R4, desc[UR6][R4.64] ;  /* 0x0000000604047981 */ /* 0x001ea2000c1e9d00 */
[----:B------:R-:W-:-:S04]  /*0150*/  IADD3 R9, PT, PT, R10, R9, RZ ;  /* 0x000000090a097210 */ /* 0x000fc80007ffe0ff */
[----:B------:R-:W-:Y:S01]  /*0160*/  ISETP.GE.AND P0, PT, R9, UR4, PT ;  /* 0x0000000409007c0c */ /* 0x000fe2000bf06270 */
[----:B--2---:R-:W-:-:S04]  /*0170*/  FADD R11, R4, R5 ;  /* 0x00000005040b7221 */ /* 0x004fc80000000000 */
[----:B------:R-:W-:-:S04]  /*0180*/  FADD R6, R6, R11 ;  /* 0x0000000b06067221 */ /* 0x000fc80000000000 */
[----:B------:R-:W-:-:S04]  /*0190*/  FADD R7, R7, R6 ;  /* 0x0000000607077221 */ /* 0x000fc80000000000 */
[----:B------:R-:W-:Y:S01]  /*01a0*/  FADD R8, R7, R8 ;  /* 0x0000000807087221 */ /* 0x000fe20000000000 */
[----:B------:R-:W-:Y:S06]  /*01b0*/  @!P0 BRA `(.L_x_3) ;  /* 0xfffffffc00dc8947 */ /* 0x000fec000383ffff */
.L_x_2:
[----:B0-----:R-:W-:Y:S05]  /*01c0*/  BSYNC.RECONVERGENT B0 ;  /* 0x0000000000007941 */ /* 0x001fea0003800200 */
.L_x_1:
[----:B------:R-:W0:Y:S01]  /*01d0*/  SHFL.DOWN PT, R3, R8, 0x10, 0x1f ;  /* 0x0a001f0008037f89 */ /* 0x000e2200000e0000 */
[----:B------:R-:W-:Y:S01]  /*01e0*/  ISETP.GT.U32.AND P1, PT, R0, 0x7, PT ;  /* 0x000000070000780c */ /* 0x000fe20003f24070 */
[----:B------:R-:W-:-:S12]  /*01f0*/  BSSY.RECONVERGENT B0, `(.L_x_4) ;  /* 0x000001d000007945 */ /* 0x000fd80003800200 */
[----:B------:R-:W1:Y:S01]  /*0200*/  @!P1 S2R R9, SR_CgaCtaId ;  /* 0x0000000000099919 */ /* 0x000e620000008800 */
[----:B0-----:R-:W-:Y:S01]  /*0210*/  FADD R3, R3, R8 ;  /* 0x0000000803037221 */ /* 0x001fe20000000000 */
[----:B------:R-:W-:-:S04]  /*0220*/  @!P1 MOV R8, 0x400 ;  /* 0x0000040000089802 */ /* 0x000fc80000000f00 */
[----:B------:R-:W0:Y:S01]  /*0230*/  SHFL.DOWN PT, R2, R3, 0x8, 0x1f ;  /* 0x09001f0003027f89 */ /* 0x000e2200000e0000 */
[----:B-1----:R-:W-:Y:S01]  /*0240*/  @!P1 LEA R9, R9, R8, 0x18 ;  /* 0x0000000809099211 */ /* 0x002fe200078ec0ff */
[----:B0-----:R-:W-:Y:S01]  /*0250*/  FADD R4, R3, R2 ;  /* 0x0000000203047221 */ /* 0x001fe20000000000 */
[----:B------:R-:W-:-:S04]  /*0260*/  LOP3.LUT R2, R0, 0x1f, RZ, 0xc0, !PT ;  /* 0x0000001f00027812 */ /* 0x000fc800078ec0ff */
[----:B------:R-:W0:Y:S01]  /*0270*/  SHFL.DOWN PT, R5, R4, 0x4, 0x1f ;  /* 0x08801f0004057f89 */ /* 0x000e2200000e0000 */
[C---:B------:R-:W-:Y:S02]  /*0280*/  ISETP.NE.AND P0, PT, R2.reuse, RZ, PT ;  /* 0x000000ff0200720c */ /* 0x040fe40003f05270 */
[----:B------:R-:W-:-:S11]  /*0290*/  @!P1 LEA R2, R2, R9, 0x2 ;  /* 0x0000000902029211 */ /* 0x000fd600078e10ff */
[----:B------:R-:W1:Y:S01]  /*02a0*/  @!P0 S2R R10, SR_CgaCtaId ;  /* 0x00000000000a8919 */ /* 0x000e620000008800 */
[----:B------:R-:W-:Y:S01]  /*02b0*/  @!P0 MOV R7, 0x400 ;  /* 0x0000040000078802 */ /* 0x000fe20000000f00 */
[----:B0-----:R-:W-:Y:S01]  /*02c0*/  FADD R5, R4, R5 ;  /* 0x0000000504057221 */ /* 0x001fe20000000000 */
[----:B------:R-:W-:-:S04]  /*02d0*/  @!P0 SHF.R.U32.HI R4, RZ, 0x3, R0 ;  /* 0x00000003ff048819 */ /* 0x000fc80000011600 */
[----:B------:R-:W0:Y:S01]  /*02e0*/  SHFL.DOWN PT, R6, R5, 0x2, 0x1f ;  /* 0x08401f0005067f89 */ /* 0x000e2200000e0000 */
[----:B------:R-:W-:Y:S02]  /*02f0*/  @!P0 LOP3.LUT R4, R4, 0x7c, RZ, 0xc0, !PT ;  /* 0x0000007c04048812 */ /* 0x000fe400078ec0ff */
[----:B-1----:R-:W-:-:S04]  /*0300*/  @!P0 LEA R7, R10, R7, 0x18 ;  /* 0x000000070a078211 */ /* 0x002fc800078ec0ff */
[----:B------:R-:W-:Y:S01]  /*0310*/  @!P0 IADD3 R4, PT, PT, R4, R7, RZ ;  /* 0x0000000704048210 */ /* 0x000fe20007ffe0ff */
[----:B0-----:R-:W-:-:S05]  /*0320*/  FADD R6, R5, R6 ;  /* 0x0000000605067221 */ /* 0x001fca0000000000 */
[----:B------:R-:W0:Y:S02]  /*0330*/  SHFL.DOWN PT, R3, R6, 0x1, 0x1f ;  /* 0x08201f0006037f89 */ /* 0x000e2400000e0000 */
[----:B0-----:R-:W-:-:S05]  /*0340*/  FADD R3, R6, R3 ;  /* 0x0000000306037221 */ /* 0x001fca0000000000 */
[----:B------:R0:W-:Y:S01]  /*0350*/  @!P0 STS [R4], R3 ;  /* 0x0000000304008388 */ /* 0x0001e20000000800 */
[----:B------:R-:W-:Y:S06]  /*0360*/  BAR.SYNC.DEFER_BLOCKING 0x0 ;  /* 0x0000000000007b1d */ /* 0x000fec0000010000 */
[----:B------:R-:W1:Y:S01]  /*0370*/  @!P1 LDS R2, [R2] ;  /* 0x0000000002029984 */ /* 0x000e620000000800 */
[----:B------:R-:W-:Y:S05]  /*0380*/  @!P1 BRA `(.L_x_5) ;  /* 0x00000000000c9947 */ /* 0x000fea0003800000 */
[----:B------:R-:W-:-:S13]  /*0390*/  ISETP.GT.U32.AND P0, PT, R0, 0x1f, PT ;  /* 0x0000001f0000780c */ /* 0x000fda0003f04070 */
[----:B------:R-:W-:Y:S05]  /*03a0*/  @P0 EXIT ;  /* 0x000000000000094d */ /* 0x000fea0003800000 */
[----:B-1----:R-:W-:-:S07]  /*03b0*/  MOV R2, RZ ;  /* 0x000000ff00027202 */ /* 0x002fce0000000f00 */
.L_x_5:
[----:B------:R-:W-:Y:S05]  /*03c0*/  BSYNC.RECONVERGENT B0 ;  /* 0x0000000000007941 */ /* 0x000fea0003800200 */
.L_x_4:
[----:B01----:R-:W0:Y:S01]  /*03d0*/  SHFL.DOWN PT, R3, R2, 0x10, 0x1f ;  /* 0x0a001f0002037f89 */ /* 0x003e2200000e0000 */
[----:B------:R-:W-:Y:S01]  /*03e0*/  ISETP.NE.AND P0, PT, R0, RZ, PT ;  /* 0x000000ff0000720c */ /* 0x000fe20003f05270 */
[----:B0-----:R-:W-:-:S05]  /*03f0*/  FADD R3, R3, R2 ;  /* 0x0000000203037221 */ /* 0x001fca0000000000 */
[----:B------:R-:W0:Y:S02]  /*0400*/  SHFL.DOWN PT, R4, R3, 0x8, 0x1f ;  /* 0x09001f0003047f89 */ /* 0x000e2400000e0000 */
[----:B0-----:R-:W-:-:S05]  /*0410*/  FADD R4, R3, R4 ;  /* 0x0000000403047221 */ /* 0x001fca0000000000 */
[----:B------:R-:W0:Y:S02]  /*0420*/  SHFL.DOWN PT, R5, R4, 0x4, 0x1f ;  /* 0x08801f0004057f89 */ /* 0x000e2400000e0000 */
[----:B0-----:R-:W-:-:S05]  /*0430*/  FADD R5, R4, R5 ;  /* 0x0000000504057221 */ /* 0x001fca0000000000 */
[----:B------:R-:W0:Y:S02]  /*0440*/  SHFL.DOWN PT, R6, R5, 0x2, 0x1f ;  /* 0x08401f0005067f89 */ /* 0x000e2400000e0000 */
[----:B0-----:R-:W-:-:S05]  /*0450*/  FADD R6, R5, R6 ;  /* 0x0000000605067221 */ /* 0x001fca0000000000 */
[----:B------:R0:W1:Y:S01]  /*0460*/  SHFL.DOWN PT, R7, R6, 0x1, 0x1f ;  /* 0x08201f0006077f89 */ /* 0x00006200000e0000 */
[----:B------:R-:W-:Y:S05]  /*0470*/  @P0 EXIT ;  /* 0x000000000000094d */ /* 0x000fea0003800000 */
[----:B------:R-:W2:Y:S01]  /*0480*/  LDC.64 R2, c[0x0][0x388] ;  /* 0x0000e200ff027b82 */ /* 0x000ea20000000a00 */
[----:B-1----:R-:W-:-:S05]  /*0490*/  FADD R7, R6, R7 ;  /* 0x0000000706077221 */ /* 0x002fca0000000000 */
[----:B--2---:R-:W-:Y:S01]  /*04a0*/  REDG.E.ADD.F32.FTZ.RN.STRONG.GPU desc[UR6][R2.64], R7 ;  /* 0x00000007020079a6 */ /* 0x004fe2000c12f306 */
[----:B------:R-:W-:Y:S05]  /*04b0*/  EXIT ;  /* 0x000000000000794d */ /* 0x000fea0003800000 */
.L_x_6:
        /* <DEDUP_REMOVED lines=12> */
.L_x_17:


//--------------------- .text._Z7ref_sumPKfPfi    --------------------------
	.section	.text._Z7ref_sumPKfPfi,"ax",@progbits
	.align	128
        .global         _Z7ref_sumPKfPfi
        .type           _Z7ref_sumPKfPfi,@function
        .size           _Z7ref_sumPKfPfi,(.L_x_18 - _Z7ref_sumPKfPfi)
        .other          _Z7ref_sumPKfPfi,@"STO_CUDA_ENTRY STV_DEFAULT"
_Z7ref_sumPKfPfi:
.text._Z7ref_sumPKfPfi:
[----:B------:R-:W-:Y:S01]  /*0000*/  LDC R1, c[0x0][0x37c] ;  /* 0x0000df00ff017b82 */ /* 0x000fe20000000800 */
[----:B------:R-:W0:Y:S01]  /*0010*/  LDCU UR5, c[0x0][0x390] ;  /* 0x00007200ff0577ac */ /* 0x000e220008000800 */
[----:B------:R-:W-:Y:S01]  /*0020*/  IMAD.MOV.U32 R17, RZ, RZ, RZ ;  /* 0x000000ffff117224 */ /* 0x000fe200078e00ff */
[----:B------:R-:W1:Y:S01]  /*0030*/  LDCU.64 UR10, c[0x0][0x358] ;  /* 0x00006b00ff0a77ac */ /* 0x000e620008000a00 */
[----:B0-----:R-:W-:-:S09]  /*0040*/  UISETP.GE.AND UP0, UPT, UR5, 0x1, UPT ;  /* 0x000000010500788c */ /* 0x001fd2000bf06270 */
[----:B-1----:R-:W-:Y:S05]  /*0050*/  BRA.U !UP0, `(.L_x_7) ;  /* 0x0000000908287547 */ /* 0x002fea000b800000 */
[----:B------:R-:W-:Y:S01]  /*0060*/  UISETP.GE.U32.AND UP0, UPT, UR5, 0x4, UPT ;  /* 0x000000040500788c */ /* 0x000fe2000bf06070 */
[----:B------:R-:W-:Y:S01]  /*0070*/  CS2R R16, SRZ ;  /* 0x0000000000107805 */ /* 0x000fe2000001ff00 */
[----:B------:R-:W-:Y:S01]  /*0080*/  ULOP3.LUT UR8, UR5, 0x3, URZ, 0xc0, !UPT ;  /* 0x0000000305087892 */ /* 0x000fe2000f8ec0ff */
[----:B------:R-:W-:-:S06]  /*0090*/  UMOV UR4, URZ ;  /* 0x000000ff00047c82 */ /* 0x000fcc0008000000 */
[----:B------:R-:W-:Y:S05]  /*00a0*/  BRA.U !UP0, `(.L_x_8) ;  /* 0x0000000508d47547 */ /* 0x000fea000b800000 */
[----:B------:R-:W-:Y:S01]  /*00b0*/  ULOP3.LUT UR4, UR5, 0x7ffffffc, URZ, 0xc0, !UPT ;  /* 0x7ffffffc05047892 */ /* 0x000fe2000f8ec0ff */
[----:B------:R-:W-:Y:S01]  /*00c0*/  CS2R R16, SRZ ;  /* 0x0000000000107805 */ /* 0x000fe2000001ff00 */
[----:B------:R-:W0:Y:S02]  /*00d0*/  LDCU.64 UR6, c[0x0][0x380] ;  /* 0x00007000ff0677ac */ /* 0x000e240008000a00 */
[----:B------:R-:W-:-:S04]  /*00e0*/  UIADD3 UR5, UPT, UPT, -UR4, URZ, URZ ;  /* 0x000000ff04057290 */ /* 0x000fc8000fffe1ff */
[----:B------:R-:W-:Y:S01]  /*00f0*/  UISETP.GE.AND UP0, UPT, UR5, URZ, UPT ;  /* 0x000000ff0500728c */ /* 0x000fe2000bf06270 */
[----:B0-----:R-:W-:Y:S02]  /*0100*/  IMAD.U32 R12, RZ, RZ, UR6 ;  /* 0x00000006ff0c7e24 */ /* 0x001fe4000f8e00ff */
[----:B------:R-:W-:-:S06]  /*0110*/  IMAD.U32 R13, RZ, RZ, UR7 ;  /* 0x00000007ff0d7e24 */ /* 0x000fcc000f8e00ff */
[----:B------:R-:W-:Y:S05]  /*0120*/  BRA.U UP0, `(.L_x_9) ;  /* 0x00000005006c7547 */ /* 0x000fea000b800000 */
[----:B------:R-:W-:Y:S02]  /*0130*/  UIADD3 UR6, UPT, UPT, -UR5, URZ, URZ ;  /* 0x000000ff05067290 */ /* 0x000fe4000fffe1ff */
[----:B------:R-:W-:Y:S02]  /*0140*/  UPLOP3.LUT UP0, UPT, UPT, UPT, UPT, 0x80, 0x8 ;  /* 0x000000000008789c */ /* 0x000fe40003f0f070 */
[----:B------:R-:W-:-:S09]  /*0150*/  UISETP.GT.AND UP1, UPT, UR6, 0xc, UPT ;  /* 0x0000000c0600788c */ /* 0x000fd2000bf24270 */
[----:B------:R-:W-:Y:S05]  /*0160*/  BRA.U !UP1, `(.L_x_10) ;  /* 0x0000000109d87547 */ /* 0x000fea000b800000 */
[----:B------:R-:W-:-:S11]  /*0170*/  UPLOP3.LUT UP0, UPT, UPT, UPT, UPT, 0x40, 0x4 ;  /* 0x000000000004789c */ /* 0x000fd60003f0e870 */
.L_x_11:
[----:B------:R-:W2:Y:S04]  /*0180*/  LDG.E.CONSTANT R23, desc[UR10][R12.64] ;  /* 0x0000000a0c177981 */ /* 0x000ea8000c1e9900 */
[----:B------:R-:W3:Y:S04]  /*0190*/  LDG.E.CONSTANT R24, desc[UR10][R12.64+0x4] ;  /* 0x0000040a0c187981 */ /* 0x000ee8000c1e9900 */
[----:B------:R-:W4:Y:S04]  /*01a0*/  LDG.E.CONSTANT R25, desc[UR10][R12.64+0x8] ;  /* 0x0000080a0c197981 */ /* 0x000f28000c1e9900 */
[----:B------:R-:W5:Y:S04]  /*01b0*/  LDG.E.CONSTANT R22, desc[UR10][R12.64+0xc] ;  /* 0x00000c0a0c167981 */ /* 0x000f68000c1e9900 */
[----:B------:R-:W4:Y:S04]  /*01c0*/  LDG.E.CONSTANT R20, desc[UR10][R12.64+0x10] ;  /* 0x0000100a0c147981 */ /* 0x000f28000c1e9900 */
[----:B------:R-:W5:Y:S04]  /*01d0*/  LDG.E.CONSTANT R11, desc[UR10][R12.64+0x14] ;  /* 0x0000140a0c0b7981 */ /* 0x000f68000c1e9900 */
        /* <DEDUP_REMOVED lines=9> */
[----:B------:R0:W5:Y:S01]  /*0270*/  LDG.E.CONSTANT R0, desc[UR10][R12.64+0x3c] ;  /* 0x00003c0a0c007981 */ /* 0x000162000c1e9900 */
[----:B------:R-:W-:-:S04]  /*0280*/  UIADD3 UR5, UPT, UPT, UR5, 0x10, URZ ;  /* 0x0000001005057890 */ /* 0x000fc8000fffe0ff */
[----:B------:R-:W-:Y:S01]  /*0290*/  UISETP.GE.AND UP1, UPT, UR5, -0xc, UPT ;  /* 0xfffffff40500788c */ /* 0x000fe2000bf26270 */
[----:B0-----:R-:W-:-:S04]  /*02a0*/  IADD3 R12, P0, PT, R12, 0x40, RZ ;  /* 0x000000400c0c7810 */ /* 0x001fc80007f1e0ff */
[----:B------:R-:W-:Y:S01]  /*02b0*/  IADD3.X R13, PT, PT, RZ, R13, RZ, P0, !PT ;  /* 0x0000000dff0d7210 */ /* 0x000fe200007fe4ff */
[----:B--2---:R-:W0:Y:S08]  /*02c0*/  F2F.F64.F32 R18, R23 ;  /* 0x0000001700127310 */ /* 0x004e300000201800 */
[----:B---3--:R-:W1:Y:S01]  /*02d0*/  F2F.F64.F32 R14, R24 ;  /* 0x00000018000e7310 */ /* 0x008e620000201800 */
[----:B0-----:R-:W-:-:S07]  /*02e0*/  DADD R18, R18, R16 ;  /* 0x0000000012127229 */ /* 0x001fce0000000010 */
[----:B----4-:R-:W-:Y:S01]  /*02f0*/  F2F.F64.F32 R20, R20 ;  /* 0x0000001400147310 */ /* 0x010fe20000201800 */
[----:B-1----:R-:W-:-:S07]  /*0300*/  DADD R14, R18, R14 ;  /* 0x00000000120e7229 */ /* 0x002fce000000000e */
[----:B------:R-:W0:Y:S08]  /*0310*/  F2F.F64.F32 R16, R25 ;  /* 0x0000001900107310 */ /* 0x000e300000201800 */
[----:B-----5:R-:W1:Y:S01]  /*0320*/  F2F.F64.F32 R18, R22 ;  /* 0x0000001600127310 */ /* 0x020e620000201800 */
[----:B0-----:R-:W-:-:S07]  /*0330*/  DADD R14, R14, R16 ;  /* 0x000000000e0e7229 */ /* 0x001fce0000000010 */
[----:B------:R-:W0:Y:S01]  /*0340*/  F2F.F64.F32 R16, R11 ;  /* 0x0000000b00107310 */ /* 0x000e220000201800 */
[----:B-1----:R-:W-:-:S08]  /*0350*/  DADD R14, R14, R18 ;  /* 0x000000000e0e7229 */ /* 0x002fd00000000012 */
[----:B------:R-:W-:Y:S02]  /*0360*/  DADD R18, R14, R20 ;  /* 0x000000000e127229 */ /* 0x000fe40000000014 */
[----:B------:R-:W1:Y:S06]  /*0370*/  F2F.F64.F32 R14, R10 ;  /* 0x0000000a000e7310 */ /* 0x000e6c0000201800 */
[----:B0-----:R-:W-:Y:S02]  /*0380*/  DADD R16, R18, R16 ;  /* 0x0000000012107229 */ /* 0x001fe40000000010 */
[----:B------:R-:W0:Y:S06]  /*0390*/  F2F.F64.F32 R18, R9 ;  /* 0x0000000900127310 */ /* 0x000e2c0000201800 */
[----:B-1----:R-:W-:-:S02]  /*03a0*/  DADD R14, R16, R14 ;  /* 0x00000000100e7229 */ /* 0x002fc4000000000e */
[----:B------:R-:W-:Y:S06]  /*03b0*/  F2F.F64.F32 R10, R4 ;  /* 0x00000004000a7310 */ /* 0x000fec0000201800 */
[----:B0-----:R-:W-:Y:S02]  /*03c0*/  DADD R14, R14, R18 ;  /* 0x000000000e0e7229 */ /* 0x001fe40000000012 */
[----:B------:R-:W0:Y:S08]  /*03d0*/  F2F.F64.F32 R16, R8 ;  /* 0x0000000800107310 */ /* 0x000e300000201800 */
[----:B------:R-:W1:Y:S01]  /*03e0*/  F2F.F64.F32 R18, R7 ;  /* 0x0000000700127310 */ /* 0x000e620000201800 */
[----:B0-----:R-:W-:-:S07]  /*03f0*/  DADD R14, R14, R16 ;  /* 0x000000000e0e7229 */ /* 0x001fce0000000010 */
[----:B------:R-:W-:Y:S01]  /*0400*/  F2F.F64.F32 R8, R2 ;  /* 0x0000000200087310 */ /* 0x000fe20000201800 */
[----:B-1----:R-:W-:-:S07]  /*0410*/  DADD R14, R14, R18 ;  /* 0x000000000e0e7229 */ /* 0x002fce0000000012 */
[----:B------:R-:W0:Y:S08]  /*0420*/  F2F.F64.F32 R16, R6 ;  /* 0x0000000600107310 */ /* 0x000e300000201800 */
[----:B------:R-:W1:Y:S01]  /*0430*/  F2F.F64.F32 R18, R5 ;  /* 0x0000000500127310 */ /* 0x000e620000201800 */
[----:B0-----:R-:W-:-:S07]  /*0440*/  DADD R14, R14, R16 ;  /* 0x000000000e0e7229 */ /* 0x001fce0000000010 */
[----:B------:R-:W0:Y:S01]  /*0450*/  F2F.F64.F32 R16, R3 ;  /* 0x0000000300107310 */ /* 0x000e220000201800 */
[----:B-1----:R-:W-:-:S08]  /*0460*/  DADD R14, R14, R18 ;  /* 0x000000000e0e7229 */ /* 0x002fd00000000012 */
[----:B------:R-:W-:-:S08]  /*0470*/  DADD R10, R14, R10 ;  /* 0x000000000e0a7229 */ /* 0x000fd0000000000a */
[----:B0-----:R-:W-:Y:S01]  /*0480*/  DADD R10, R10, R16 ;  /* 0x000000000a0a7229 */ /* 0x001fe20000000010 */
[----:B------:R-:W0:Y:S07]  /*0490*/  F2F.F64.F32 R16, R0 ;  /* 0x0000000000107310 */ /* 0x000e2e0000201800 */
[----:B------:R-:W-:-:S08]  /*04a0*/  DADD R8, R10, R8 ;  /* 0x000000000a087229 */ /* 0x000fd00000000008 */
[----:B0-----:R-:W-:Y:S01]  /*04b0*/  DADD R16, R8, R16 ;  /* 0x0000000008107229 */ /* 0x001fe20000000010 */
[----:B------:R-:W-:Y:S10]  /*04c0*/  BRA.U !UP1, `(.L_x_11) ;  /* 0xfffffffd092c7547 */ /* 0x000ff4000b83ffff */
.L_x_10:
[----:B------:R-:W-:-:S04]  /*04d0*/  UIADD3 UR6, UPT, UPT, -UR5, URZ, URZ ;  /* 0x000000ff05067290 */ /* 0x000fc8000fffe1ff */
[----:B------:R-:W-:-:S09]  /*04e0*/  UISETP.GT.AND UP1, UPT, UR6, 0x4, UPT ;  /* 0x000000040600788c */ /* 0x000fd2000bf24270 */
[----:B------:R-:W-:Y:S05]  /*04f0*/  BRA.U !UP1, `(.L_x_12) ;  /* 0x0000000109707547 */ /* 0x000fea000b800000 */
[----:B------:R-:W2:Y:S04]  /*0500*/  LDG.E.CONSTANT R10, desc[UR10][R12.64] ;  /* 0x0000000a0c0a7981 */ /* 0x000ea8000c1e9900 */
[----:B------:R-:W3:Y:S04]  /*0510*/  LDG.E.CONSTANT R11, desc[UR10][R12.64+0x4] ;  /* 0x0000040a0c0b7981 */ /* 0x000ee8000c1e9900 */
[----:B------:R-:W4:Y:S04]  /*0520*/  LDG.E.CONSTANT R14, desc[UR10][R12.64+0x8] ;  /* 0x0000080a0c0e7981 */ /* 0x000f28000c1e9900 */
[----:B------:R-:W5:Y:S04]  /*0530*/  LDG.E.CONSTANT R15, desc[UR10][R12.64+0xc] ;  /* 0x00000c0a0c0f7981 */ /* 0x000f68000c1e9900 */
[----:B------:R-:W5:Y:S04]  /*0540*/  LDG.E.CONSTANT R18, desc[UR10][R12.64+0x10] ;  /* 0x0000100a0c127981 */ /* 0x000f68000c1e9900 */
[----:B------:R-:W5:Y:S04]  /*0550*/  LDG.E.CONSTANT R3, desc[UR10][R12.64+0x14] ;  /* 0x0000140a0c037981 */ /* 0x000f68000c1e9900 */
[----:B------:R-:W5:Y:S04]  /*0560*/  LDG.E.CONSTANT R2, desc[UR10][R12.64+0x18] ;  /* 0x0000180a0c027981 */ /* 0x000f68000c1e9900 */
[----:B------:R0:W5:Y:S01]  /*0570*/  LDG.E.CONSTANT R0, desc[UR10][R12.64+0x1c] ;  /* 0x00001c0a0c007981 */ /* 0x000162000c1e9900 */
[----:B------:R-:W-:-:S02]  /*0580*/  UIADD3 UR5, UPT, UPT, UR5, 0x8, URZ ;  /* 0x0000000805057890 */ /* 0x000fc4000fffe0ff */
[----:B------:R-:W-:Y:S01]  /*0590*/  UPLOP3.LUT UP0, UPT, UPT, UPT, UPT, 0x40, 0x4 ;  /* 0x000000000004789c */ /* 0x000fe20003f0e870 */
[----:B0-----:R-:W-:-:S05]  /*05a0*/  IADD3 R12, P0, PT, R12, 0x20, RZ ;  /* 0x000000200c0c7810 */ /* 0x001fca0007f1e0ff */
[----:B------:R-:W-:Y:S01]  /*05b0*/  IMAD.X R13, RZ, RZ, R13, P0 ;  /* 0x000000ffff0d7224 */ /* 0x000fe200000e060d */
[----:B--2---:R-:W0:Y:S08]  /*05c0*/  F2F.F64.F32 R4, R10 ;  /* 0x0000000a00047310 */ /* 0x004e300000201800 */
[----:B---3--:R-:W1:Y:S01]  /*05d0*/  F2F.F64.F32 R6, R11 ;  /* 0x0000000b00067310 */ /* 0x008e620000201800 */
[----:B0-----:R-:W-:-:S07]  /*05e0*/  DADD R4, R16, R4 ;  /* 0x0000000010047229 */ /* 0x001fce0000000004 */
[----:B----4-:R-:W0:Y:S01]  /*05f0*/  F2F.F64.F32 R8, R14 ;  /* 0x0000000e00087310 */ /* 0x010e220000201800 */
[----:B-1----:R-:W-:-:S07]  /*0600*/  DADD R4, R4, R6 ;  /* 0x0000000004047229 */ /* 0x002fce0000000006 */
[----:B-----5:R-:W1:Y:S01]  /*0610*/  F2F.F64.F32 R6, R15 ;  /* 0x0000000f00067310 */ /* 0x020e620000201800 */
[----:B0-----:R-:W-:-:S07]  /*0620*/  DADD R4, R4, R8 ;  /* 0x0000000004047229 */ /* 0x001fce0000000008 */
[----:B------:R-:W0:Y:S01]  /*0630*/  F2F.F64.F32 R8, R18 ;  /* 0x0000001200087310 */ /* 0x000e220000201800 */
[----:B-1----:R-:W-:-:S07]  /*0640*/  DADD R4, R4, R6 ;  /* 0x0000000004047229 */ /* 0x002fce0000000006 */
[----:B------:R-:W-:Y:S01]  /*0650*/  F2F.F64.F32 R16, R0 ;  /* 0x0000000000107310 */ /* 0x000fe20000201800 */
[----:B0-----:R-:W-:-:S07]  /*0660*/  DADD R4, R4, R8 ;  /* 0x0000000004047229 */ /* 0x001fce0000000008 */
[----:B------:R-:W0:Y:S08]  /*0670*/  F2F.F64.F32 R6, R3 ;  /* 0x0000000300067310 */ /* 0x000e300000201800 */
[----:B------:R-:W1:Y:S01]  /*0680*/  F2F.F64.F32 R8, R2 ;  /* 0x0000000200087310 */ /* 0x000e620000201800 */
[----:B0-----:R-:W-:-:S08]  /*0690*/  DADD R4, R4, R6 ;  /* 0x0000000004047229 */ /* 0x001fd00000000006 */
[----:B-1----:R-:W-:-:S08]  /*06a0*/  DADD R4, R4, R8 ;  /* 0x0000000004047229 */ /* 0x002fd00000000008 */
[----:B------:R-:W-:-:S11]  /*06b0*/  DADD R16, R4, R16 ;  /* 0x0000000004107229 */ /* 0x000fd60000000010 */
.L_x_12:
[----:B------:R-:W-:-:S09]  /*06c0*/  UISETP.NE.OR UP0, UPT, UR5, URZ, UP0 ;  /* 0x000000ff0500728c */ /* 0x000fd20008705670 */
[----:B------:R-:W-:Y:S05]  /*06d0*/  BRA.U !UP0, `(.L_x_8) ;  /* 0x0000000108487547 */ /* 0x000fea000b800000 */
.L_x_9:
[----:B------:R-:W2:Y:S04]  /*06e0*/  LDG.E.CONSTANT R8, desc[UR10][R12.64] ;  /* 0x0000000a0c087981 */ /* 0x000ea8000c1e9900 */
[----:B------:R-:W3:Y:S04]  /*06f0*/  LDG.E.CONSTANT R4, desc[UR10][R12.64+0x4] ;  /* 0x0000040a0c047981 */ /* 0x000ee8000c1e9900 */
[----:B------:R-:W4:Y:S04]  /*0700*/  LDG.E.CONSTANT R6, desc[UR10][R12.64+0x8] ;  /* 0x0000080a0c067981 */ /* 0x000f28000c1e9900 */
[----:B------:R0:W5:Y:S01]  /*0710*/  LDG.E.CONSTANT R9, desc[UR10][R12.64+0xc] ;  /* 0x00000c0a0c097981 */ /* 0x000162000c1e9900 */
[----:B------:R-:W-:Y:S01]  /*0720*/  UIADD3 UR5, UPT, UPT, UR5, 0x4, URZ ;  /* 0x0000000405057890 */ /* 0x000fe2000fffe0ff */
[----:B------:R-:W-:-:S03]  /*0730*/  IADD3 R0, P0, PT, R12, 0x10, RZ ;  /* 0x000000100c007810 */ /* 0x000fc60007f1e0ff */
[----:B------:R-:W-:Y:S02]  /*0740*/  UISETP.NE.AND UP0, UPT, UR5, URZ, UPT ;  /* 0x000000ff0500728c */ /* 0x000fe4000bf05270 */
[----:B0-----:R-:W-:Y:S01]  /*0750*/  IMAD.X R13, RZ, RZ, R13, P0 ;  /* 0x000000ffff0d7224 */ /* 0x001fe200000e060d */
[----:B------:R-:W-:Y:S01]  /*0760*/  MOV R12, R0 ;  /* 0x00000000000c7202 */ /* 0x000fe20000000f00 */
[----:B--2---:R-:W0:Y:S08]  /*0770*/  F2F.F64.F32 R2, R8 ;  /* 0x0000000800027310 */ /* 0x004e300000201800 */
[----:B---3--:R-:W1:Y:S01]  /*0780*/  F2F.F64.F32 R4, R4 ;  /* 0x0000000400047310 */ /* 0x008e620000201800 */
[----:B0-----:R-:W-:-:S07]  /*0790*/  DADD R2, R2, R16 ;  /* 0x0000000002027229 */ /* 0x001fce0000000010 */
[----:B----4-:R-:W0:Y:S01]  /*07a0*/  F2F.F64.F32 R6, R6 ;  /* 0x0000000600067310 */ /* 0x010e220000201800 */
[----:B-1----:R-:W-:-:S07]  /*07b0*/  DADD R2, R2, R4 ;  /* 0x0000000002027229 */ /* 0x002fce0000000004 */
[----:B-----5:R-:W1:Y:S01]  /*07c0*/  F2F.F64.F32 R16, R9 ;  /* 0x0000000900107310 */ /* 0x020e620000201800 */
[----:B0-----:R-:W-:-:S08]  /*07d0*/  DADD R2, R2, R6 ;  /* 0x0000000002027229 */ /* 0x001fd00000000006 */
[----:B-1----:R-:W-:Y:S01]  /*07e0*/  DADD R16, R2, R16 ;  /* 0x0000000002107229 */ /* 0x002fe20000000010 */
[----:B------:R-:W-:Y:S10]  /*07f0*/  BRA.U UP0, `(.L_x_9) ;  /* 0xfffffffd00b87547 */ /* 0x000ff4000b83ffff */
.L_x_8:
[----:B------:R-:W-:-:S09]  /*0800*/  UISETP.NE.AND UP0, UPT, UR8, URZ, UPT ;  /* 0x000000ff0800728c */ /* 0x000fd2000bf05270 */
[----:B------:R-:W-:Y:S05]  /*0810*/  BRA.U !UP0, `(.L_x_13) ;  /* 0x0000000108347547 */ /* 0x000fea000b800000 */
[----:B------:R-:W0:Y:S01]  /*0820*/  LDCU.64 UR6, c[0x0][0x380] ;  /* 0x00007000ff0677ac */ /* 0x000e220008000a00 */
[----:B------:R-:W-:Y:S02]  /*0830*/  UIADD3 UR8, UPT, UPT, -UR8, URZ, URZ ;  /* 0x000000ff08087290 */ /* 0x000fe4000fffe1ff */
[----:B0-----:R-:W-:-:S12]  /*0840*/  UIMAD.WIDE.U32 UR4, UR4, 0x4, UR6 ;  /* 0x00000004040478a5 */ /* 0x001fd8000f8e0006 */
.L_x_14:
[----:B------:R-:W-:Y:S01]  /*0850*/  IMAD.U32 R4, RZ, RZ, UR4 ;  /* 0x00000004ff047e24 */ /* 0x000fe2000f8e00ff */
[----:B------:R-:W-:-:S05]  /*0860*/  MOV R5, UR5 ;  /* 0x0000000500057c02 */ /* 0x000fca0008000f00 */
[----:B------:R-:W2:Y:S01]  /*0870*/  LDG.E.CONSTANT R2, desc[UR10][R4.64] ;  /* 0x0000000a04027981 */ /* 0x000ea2000c1e9900 */
[----:B------:R-:W-:Y:S02]  /*0880*/  UIADD3 UR8, UPT, UPT, UR8, 0x1, URZ ;  /* 0x0000000108087890 */ /* 0x000fe4000fffe0ff */
[----:B------:R-:W-:Y:S02]  /*0890*/  UIADD3 UR4, UP1, UPT, UR4, 0x4, URZ ;  /* 0x0000000404047890 */ /* 0x000fe4000ff3e0ff */
[----:B------:R-:W-:Y:S02]  /*08a0*/  UISETP.NE.AND UP0, UPT, UR8, URZ, UPT ;  /* 0x000000ff0800728c */ /* 0x000fe4000bf05270 */
[----:B------:R-:W-:Y:S01]  /*08b0*/  UIADD3.X UR5, UPT, UPT, URZ, UR5, URZ, UP1, !UPT ;  /* 0x00000005ff057290 */ /* 0x000fe20008ffe4ff */
[----:B--2---:R-:W0:Y:S02]  /*08c0*/  F2F.F64.F32 R2, R2 ;  /* 0x0000000200027310 */ /* 0x004e240000201800 */
[----:B0-----:R-:W-:-:S04]  /*08d0*/  DADD R16, R2, R16 ;  /* 0x0000000002107229 */ /* 0x001fc80000000010 */
[----:B------:R-:W-:Y:S07]  /*08e0*/  BRA.U UP0, `(.L_x_14) ;  /* 0xfffffffd00d87547 */ /* 0x000fee000b83ffff */
.L_x_13:
[----:B------:R0:W1:Y:S02]  /*08f0*/  F2F.F32.F64 R17, R16 ;  /* 0x0000001000117310 */ /* 0x0000640000301000 */
.L_x_7:
[----:B------:R-:W2:Y:S02]  /*0900*/  S2R R0, SR_TID.X ;  /* 0x0000000000007919 */ /* 0x000ea40000002100 */
[----:B--2---:R-:W-:-:S13]  /*0910*/  ISETP.NE.AND P0, PT, R0, RZ, PT ;  /* 0x000000ff0000720c */ /* 0x004fda0003f05270 */
[----:B------:R-:W-:Y:S05]  /*0920*/  @P0 EXIT ;  /* 0x000000000000094d */ /* 0x000fea0003800000 */
[----:B------:R-:W1:Y:S02]  /*0930*/  LDC.64 R2, c[0x0][0x388] ;  /* 0x0000e200ff027b82 */ /* 0x000e640000000a00 */
[----:B-1----:R-:W-:Y:S01]  /*0940*/  STG.E desc[UR10][R2.64], R17 ;  /* 0x0000001102007986 */ /* 0x002fe2000c10190a */
[----:B------:R-:W-:Y:S05]  /*0950*/  EXIT ;  /* 0x000000000000794d */ /* 0x000fea0003800000 */
.L_x_15:
        /* <DEDUP_REMOVED lines=10> */
.L_x_18:


//--------------------- .nv.shared.reserved.0     --------------------------
	.section	.nv.shared.reserved.0,"aw",@nobits
	.weak		__nv_reservedSMEM_offset_0_alias
	.size		__nv_reservedSMEM_offset_0_alias, 0, 64
	.other		__nv_reservedSMEM_offset_0_alias,@"STO_CUDA_RESERVED_SHARED STV_DEFAULT"
__nv_reservedSMEM_offset_0_alias:
	.zero		0
	.zero		64


//--------------------- .nv.global                --------------------------
	.section	.nv.global,"aw",@nobits
.nv.global:
	.type		_ZN34_INTERNAL_34c383da_4_k_cu_86c87fee6thrust24THRUST_300001_SM_1000_NS3seqE,@object
	.size		_ZN34_INTERNAL_34c383da_4_k_cu_86c87fee6thrust24THRUST_300001_SM_1000_NS3seqE,(_ZN34_INTERNAL_34c383da_4_k_cu_86c87fee4cuda3std3__48in_placeE - _ZN34_INTERNAL_34c383da_4_k_cu_86c87fee6thrust24THRUST_300001_SM_1000_NS3seqE)
_ZN34_INTERNAL_34c383da_4_k_cu_86c87fee6thrust24THRUST_300001_SM_1000_NS3seqE:
	.zero		1
	.type		_ZN34_INTERNAL_34c383da_4_k_cu_86c87fee4cuda3std3__48in_placeE,@object
	.size		_ZN34_INTERNAL_34c383da_4_k_cu_86c87fee4cuda3std3__48in_placeE,(_ZN34_INTERNAL_34c383da_4_k_cu_86c87fee4cuda3std6ranges3__45__cpo4sizeE - _ZN34_INTERNAL_34c383da_4_k_cu_86c87fee4cuda3std3__48in_placeE)
_ZN34_INTERNAL_34c383da_4_k_cu_86c87fee4cuda3std3__48in_placeE:
	.zero		1
	.type		_ZN34_INTERNAL_34c383da_4_k_cu_86c87fee4cuda3std6ranges3__45__cpo4sizeE,@object
	.size		_ZN34_INTERNAL_34c383da_4_k_cu_86c87fee4cuda3std6ranges3__45__cpo4sizeE,(_ZN34_INTERNAL_34c383da_4_k_cu_86c87fee6thrust24THRUST_300001_SM_1000_NS12placeholders2_3E - _ZN34_INTERNAL_34c383da_4_k_cu_86c87fee4cuda3std6ranges3__45__cpo4sizeE)
_ZN34_INTERNAL_34c383da_4_k_cu_86c87fee4cuda3std6ranges3__45__cpo4sizeE:
	.zero		1
	.type		_ZN34_INTERNAL_34c383da_4_k_cu_86c87fee6thrust24THRUST_300001_SM_1000_NS12placeholders2_3E,@object
	.size		_ZN34_INTERNAL_34c383da_4_k_cu_86c87fee6thrust24THRUST_300001_SM_1000_NS12placeholders2_3E,(_ZN34_INTERNAL_34c383da_4_k_cu_86c87fee4cuda3std3__45__cpo6cbeginE - _ZN34_INTERNAL_34c383da_4_k_cu_86c87fee6thrust24THRUST_300001_SM_1000_NS12placeholders2_3E)
_ZN34_INTERNAL_34c383da_4_k_cu_86c87fee6thrust24THRUST_300001_SM_1000_NS12placeholders2_3E:
	.zero		1
	.type		_ZN34_INTERNAL_34c383da_4_k_cu_86c87fee4cuda3std3__45__cpo6cbeginE,@object
	.size		_ZN34_INTERNAL_34c383da_4_k_cu_86c87fee4cuda3std3__45__cpo6cbeginE,(_ZN34_INTERNAL_34c383da_4_k_cu_86c87fee4cuda3std6ranges3__45__cpo6cbeginE - _ZN34_INTERNAL_34c383da_4_k_cu_86c87fee4cuda3std3__45__cpo6cbeginE)
_ZN34_INTERNAL_34c383da_4_k_cu_86c87fee4cuda3std3__45__cpo6cbeginE:
	.zero		1
	.type		_ZN34_INTERNAL_34c383da_4_k_cu_86c87fee4cuda3std6ranges3__45__cpo6cbeginE,@object
	.size		_ZN34_INTERNAL_34c383da_4_k_cu_86c87fee4cuda3std6ranges3__45__cpo6cbeginE,(_ZN34_INTERNAL_34c383da_4_k_cu_86c87fee6thrust24THRUST_300001_SM_1000_NS12placeholders2_7E - _ZN34_INTERNAL_34c383da_4_k_cu_86c87fee4cuda3std6ranges3__45__cpo6cbeginE)
_ZN34_INTERNAL_34c383da_4_k_cu_86c87fee4cuda3std6ranges3__45__cpo6cbeginE:
	.zero		1
	.type		_ZN34_INTERNAL_34c383da_4_k_cu_86c87fee6thrust24THRUST_300001_SM_1000_NS12placeholders2_7E,@object
	.size		_ZN34_INTERNAL_34c383da_4_k_cu_86c87fee6thrust24THRUST_300001_SM_1000_NS12placeholders2_7E,(_ZN34_INTERNAL_34c383da_4_k_cu_86c87fee4cuda3std3__45__cpo7crbeginE - _ZN34_INTERNAL_34c383da_4_k_cu_86c87fee6thrust24THRUST_300001_SM_1000_NS12placeholders2_7E)
_ZN34_INTERNAL_34c383da_4_k_cu_86c87fee6thrust24THRUST_300001_SM_1000_NS12placeholders2_7E:
	.zero		1
	.type		_ZN34_INTERNAL_34c383da_4_k_cu_86c87fee4cuda3std3__45__cpo7crbeginE,@object
	.size		_ZN34_INTERNAL_34c383da_4_k_cu_86c87fee4cuda3std3__45__cpo7crbeginE,(_ZN34_INTERNAL_34c383da_4_k_cu_86c87fee4cuda3std6ranges3__45__cpo4nextE - _ZN34_INTERNAL_34c383da_4_k_cu_86c87fee4cuda3std3__45__cpo7crbeginE)
_ZN34_INTERNAL_34c383da_4_k_cu_86c87fee4cuda3std3__45__cpo7crbeginE:
	.zero		1
	.type		_ZN34_INTERNAL_34c383da_4_k_cu_86c87fee4cuda3std6ranges3__45__cpo4nextE,@object
	.size		_ZN34_INTERNAL_34c383da_4_k_cu_86c87fee4cuda3std6ranges3__45__cpo4nextE,(_ZN34_INTERNAL_34c383da_4_k_cu_86c87fee4cuda3std6ranges3__45__cpo4swapE - _ZN34_INTERNAL_34c383da_4_k_cu_86c87fee4cuda3std6ranges3__45__cpo4nextE)
_ZN34_INTERNAL_34c383da_4_k_cu_86c87fee4cuda3std6ranges3__45__cpo4nextE:
	.zero		1
	.type		_ZN34_INTERNAL_34c383da_4_k_cu_86c87fee4cuda3std6ranges3__45__cpo4swapE,@object
	.size		_ZN34_INTERNAL_34c383da_4_k_cu_86c87fee4cuda3std6ranges3__45__cpo4swapE,(_ZN34_INTERNAL_34c383da_4_k_cu_86c87fee6thrust24THRUST_300001_SM_1000_NS8cuda_cub10par_nosyncE - _ZN34_INTERNAL_34c383da_4_k_cu_86c87fee4cuda3std6ranges3__45__cpo4swapE)
_ZN34_INTERNAL_34c383da_4_k_cu_86c87fee4cuda3std6ranges3__45__cpo4swapE:
	.zero		1
	.type		_ZN34_INTERNAL_34c383da_4_k_cu_86c87fee6thrust24THRUST_300001_SM_1000_NS8cuda_cub10par_nosyncE,@object
	.size		_ZN34_INTERNAL_34c383da_4_k_cu_86c87fee6thrust24THRUST_300001_SM_1000_NS8cuda_cub10par_nosyncE,(_ZN34_INTERNAL_34c383da_4_k_cu_86c87fee6thrust24THRUST_300001_SM_1000_NS12placeholders2_9E - _ZN34_INTERNAL_34c383da_4_k_cu_86c87fee6thrust24THRUST_300001_SM_1000_NS8cuda_cub10par_nosyncE)
_ZN34_INTERNAL_34c383da_4_k_cu_86c87fee6thrust24THRUST_300001_SM_1000_NS8cuda_cub10par_nosyncE:
	.zero		1
	.type		_ZN34_INTERNAL_34c383da_4_k_cu_86c87fee6thrust24THRUST_300001_SM_1000_NS12placeholders2_9E,@object
	.size		_ZN34_INTERNAL_34c383da_4_k_cu_86c87fee6thrust24THRUST_300001_SM_1000_NS12placeholders2_9E,(_ZN34_INTERNAL_34c383da_4_k_cu_86c87fee4cuda3std3__436_GLOBAL__N__34c383da_4_k_cu_86c87fee6ignoreE - _ZN34_INTERNAL_34c383da_4_k_cu_86c87fee6thrust24THRUST_300001_SM_1000_NS12placeholders2_9E)
_ZN34_INTERNAL_34c383da_4_k_cu_86c87fee6thrust24THRUST_300001_SM_1000_NS12placeholders2_9E:
	.zero		1
	.type		_ZN34_INTERNAL_34c383da_4_k_cu_86c87fee4cuda3std3__436_GLOBAL__N__34c383da_4_k_cu_86c87fee6ignoreE,@object
	.size		_ZN34_INTERNAL_34c383da_4_k_cu_86c87fee4cuda3std3__436_GLOBAL__N__34c383da_4_k_cu_86c87fee6ignoreE,(_ZN34_INTERNAL_34c383da_4_k_cu_86c87fee4cuda3std6ranges3__45__cpo4dataE - _ZN34_INTERNAL_34c383da_4_k_cu_86c87fee4cuda3std3__436_GLOBAL__N__34c383da_4_k_cu_86c87fee6ignoreE)
_ZN34_INTERNAL_34c383da_4_k_cu_86c87fee4cuda3std3__436_GLOBAL__N__34c383da_4_k_cu_86c87fee6ignoreE:
	.zero		1
	.type		_ZN34_INTERNAL_34c383da_4_k_cu_86c87fee4cuda3std6ranges3__45__cpo4dataE,@object
	.size		_ZN34_INTERNAL_34c383da_4_k_cu_86c87fee4cuda3std6ranges3__45__cpo4dataE,(_ZN34_INTERNAL_34c383da_4_k_cu_86c87fee6thrust24THRUST_300001_SM_1000_NS12placeholders2_1E - _ZN34_INTERNAL_34c383da_4_k_cu_86c87fee4cuda3std6ranges3__45__cpo4dataE)
_ZN34_INTERNAL_34c383da_4_k_cu_86c87fee4cuda3std6ranges3__45__cpo4dataE:
	.zero		1
	.type		_ZN34_INTERNAL_34c383da_4_k_cu_86c87fee6thrust24THRUST_300001_SM_1000_NS12placeholders2_1E,@object
	.size		_ZN34_INTERNAL_34c383da_4_k_cu_86c87fee6thrust24THRUST_300001_SM_1000_NS12placeholders2_1E,(_ZN34_INTERNAL_34c383da_4_k_cu_86c87fee4cuda3std3__45__cpo5beginE - _ZN34_INTERNAL_34c383da_4_k_cu_86c87fee6thrust24THRUST_300001_SM_1000_NS12placeholders2_1E)
_ZN34_INTERNAL_34c383da_4_k_cu_86c87fee6thrust24THRUST_300001_SM_1000_NS12placeholders2_1E:
	.zero		1
	.type		_ZN34_INTERNAL_34c383da_4_k_cu_86c87fee4cuda3std3__45__cpo5beginE,@object
	.size		_ZN34_INTERNAL_34c383da_4_k_cu_86c87fee4cuda3std3__45__cpo5beginE,(_ZN34_INTERNAL_34c383da_4_k_cu_86c87fee4cuda3std6ranges3__45__cpo5beginE - _ZN34_INTERNAL_34c383da_4_k_cu_86c87fee4cuda3std3__45__cpo5beginE)
_ZN34_INTERNAL_34c383da_4_k_cu_86c87fee4cuda3std3__45__cpo5beginE:
	.zero		1
	.type		_ZN34_INTERNAL_34c383da_4_k_cu_86c87fee4cuda3std6ranges3__45__cpo5beginE,@object
	.size		_ZN34_INTERNAL_34c383da_4_k_cu_86c87fee4cuda3std6ranges3__45__cpo5beginE,(_ZN34_INTERNAL_34c383da_4_k_cu_86c87fee6thrust24THRUST_300001_SM_1000_NS12placeholders2_5E - _ZN34_INTERNAL_34c383da_4_k_cu_86c87fee4cuda3std6ranges3__45__cpo5beginE)
_ZN34_INTERNAL_34c383da_4_k_cu_86c87fee4cuda3std6ranges3__45__cpo5beginE:
	.zero		1
	.type		_ZN34_INTERNAL_34c383da_4_k_cu_86c87fee6thrust24THRUST_300001_SM_1000_NS12placeholders2_5E,@object
	.size		_ZN34_INTERNAL_34c383da_4_k_cu_86c87fee6thrust24THRUST_300001_SM_1000_NS12placeholders2_5E,(_ZN34_INTERNAL_34c383da_4_k_cu_86c87fee4cuda3std3__45__cpo6rbeginE - _ZN34_INTERNAL_34c383da_4_k_cu_86c87fee6thrust24THRUST_300001_SM_1000_NS12placeholders2_5E)
_ZN34_INTERNAL_34c383da_4_k_cu_86c87fee6thrust24THRUST_300001_SM_1000_NS12placeholders2_5E:
	.zero		1
	.type		_ZN34_INTERNAL_34c383da_4_k_cu_86c87fee4cuda3std3__45__cpo6rbeginE,@object
	.size		_ZN34_INTERNAL_34c383da_4_k_cu_86c87fee4cuda3std3__45__cpo6rbeginE,(_ZN34_INTERNAL_34c383da_4_k_cu_86c87fee4cuda3std6ranges3__45__cpo7advanceE - _ZN34_INTERNAL_34c383da_4_k_cu_86c87fee4cuda3std3__45__cpo6rbeginE)
_ZN34_INTERNAL_34c383da_4_k_cu_86c87fee4cuda3std3__45__cpo6rbeginE:
	.zero		1
	.type		_ZN34_INTERNAL_34c383da_4_k_cu_86c87fee4cuda3std6ranges3__45__cpo7advanceE,@object
	.size		_ZN34_INTERNAL_34c383da_4_k_cu_86c87fee4cuda3std6ranges3__45__cpo7advanceE,(_ZN34_INTERNAL_34c383da_4_k_cu_86c87fee4cuda3std3__47nulloptE - _ZN34_INTERNAL_34c383da_4_k_cu_86c87fee4cuda3std6ranges3__45__cpo7advanceE)
_ZN34_INTERNAL_34c383da_4_k_cu_86c87fee4cuda3std6ranges3__45__cpo7advanceE:
	.zero		1
	.type		_ZN34_INTERNAL_34c383da_4_k_cu_86c87fee4cuda3std3__47nulloptE,@object
	.size		_ZN34_INTERNAL_34c383da_4_k_cu_86c87fee4cuda3std3__47nulloptE,(_ZN34_INTERNAL_34c383da_4_k_cu_86c87fee4cuda3std6ranges3__45__cpo8distanceE - _ZN34_INTERNAL_34c383da_4_k_cu_86c87fee4cuda3std3__47nulloptE)
_ZN34_INTERNAL_34c383da_4_k_cu_86c87fee4cuda3std3__47nulloptE:
	.zero		1
	.type		_ZN34_INTERNAL_34c383da_4_k_cu_86c87fee4cuda3std6ranges3__45__cpo8distanceE,@object
	.size		_ZN34_INTERNAL_34c383da_4_k_cu_86c87fee4cuda3std6ranges3__45__cpo8distanceE,(_ZN34_INTERNAL_34c383da_4_k_cu_86c87fee6thrust24THRUST_300001_SM_1000_NS12placeholders3_10E - _ZN34_INTERNAL_34c383da_4_k_cu_86c87fee4cuda3std6ranges3__45__cpo8distanceE)
_ZN34_INTERNAL_34c383da_4_k_cu_86c87fee4cuda3std6ranges3__45__cpo8distanceE:
	.zero		1
	.type		_ZN34_INTERNAL_34c383da_4_k_cu_86c87fee6thrust24THRUST_300001_SM_1000_NS12placeholders3_10E,@object
	.size		_ZN34_INTERNAL_34c383da_4_k_cu_86c87fee6thrust24THRUST_300001_SM_1000_NS12placeholders3_10E,(_ZN34_INTERNAL_34c383da_4_k_cu_86c87fee4cuda3std3__419piecewise_constructE - _ZN34_INTERNAL_34c383da_4_k_cu_86c87fee6thrust24THRUST_300001_SM_1000_NS12placeholders3_10E)
_ZN34_INTERNAL_34c383da_4_k_cu_86c87fee6thrust24THRUST_300001_SM_1000_NS12placeholders3_10E:
	.zero		1
	.type		_ZN34_INTERNAL_34c383da_4_k_cu_86c87fee4cuda3std3__419piecewise_constructE,@object
	.size		_ZN34_INTERNAL_34c383da_4_k_cu_86c87fee4cuda3std3__419piecewise_constructE,(_ZN34_INTERNAL_34c383da_4_k_cu_86c87fee4cuda3std6ranges3__45__cpo5cdataE - _ZN34_INTERNAL_34c383da_4_k_cu_86c87fee4cuda3std3__419piecewise_constructE)
_ZN34_INTERNAL_34c383da_4_k_cu_86c87fee4cuda3std3__419piecewise_constructE:
	.zero		1
	.type		_ZN34_INTERNAL_34c383da_4_k_cu_86c87fee4cuda3std6ranges3__45__cpo5cdataE,@object
	.size		_ZN34_INTERNAL_34c383da_4_k_cu_86c87fee4cuda3std6ranges3__45__cpo5cdataE,(_ZN34_INTERNAL_34c383da_4_k_cu_86c87fee6thrust24THRUST_300001_SM_1000_NS12placeholders2_2E - _ZN34_INTERNAL_34c383da_4_k_cu_86c87fee4cuda3std6ranges3__45__cpo5cdataE)
_ZN34_INTERNAL_34c383da_4_k_cu_86c87fee4cuda3std6ranges3__45__cpo5cdataE:
	.zero		1
	.type		_ZN34_INTERNAL_34c383da_4_k_cu_86c87fee6thrust24THRUST_300001_SM_1000_NS12placeholders2_2E,@object
	.size		_ZN34_INTERNAL_34c383da_4_k_cu_86c87fee6thrust24THRUST_300001_SM_1000_NS12placeholders2_2E,(_ZN34_INTERNAL_34c383da_4_k_cu_86c87fee4cuda3std3__45__cpo3endE - _ZN34_INTERNAL_34c383da_4_k_cu_86c87fee6thrust24THRUST_300001_SM_1000_NS12placeholders2_2E)
_ZN34_INTERNAL_34c383da_4_k_cu_86c87fee6thrust24THRUST_300001_SM_1000_NS12placeholders2_2E:
	.zero		1
	.type		_ZN34_INTERNAL_34c383da_4_k_cu_86c87fee4cuda3std3__45__cpo3endE,@object
	.size		_ZN34_INTERNAL_34c383da_4_k_cu_86c87fee4cuda3std3__45__cpo3endE,(_ZN34_INTERNAL_34c383da_4_k_cu_86c87fee4cuda3std6ranges3__45__cpo3endE - _ZN34_INTERNAL_34c383da_4_k_cu_86c87fee4cuda3std3__45__cpo3endE)
_ZN34_INTERNAL_34c383da_4_k_cu_86c87fee4cuda3std3__45__cpo3endE:
	.zero		1
	.type		_ZN34_INTERNAL_34c383da_4_k_cu_86c87fee4cuda3std6ranges3__45__cpo3endE,@object
	.size		_ZN34_INTERNAL_34c383da_4_k_cu_86c87fee4cuda3std6ranges3__45__cpo3endE,(_ZN34_INTERNAL_34c383da_4_k_cu_86c87fee6thrust24THRUST_300001_SM_1000_NS12placeholders2_6E - _ZN34_INTERNAL_34c383da_4_k_cu_86c87fee4cuda3std6ranges3__45__cpo3endE)
_ZN34_INTERNAL_34c383da_4_k_cu_86c87fee4cuda3std6ranges3__45__cpo3endE:
	.zero		1
	.type		_ZN34_INTERNAL_34c383da_4_k_cu_86c87fee6thrust24THRUST_300001_SM_1000_NS12placeholders2_6E,@object
	.size		_ZN34_INTERNAL_34c383da_4_k_cu_86c87fee6thrust24THRUST_300001_SM_1000_NS12placeholders2_6E,(_ZN34_INTERNAL_34c383da_4_k_cu_86c87fee4cuda3std3__45__cpo4rendE - _ZN34_INTERNAL_34c383da_4_k_cu_86c87fee6thrust24THRUST_300001_SM_1000_NS12placeholders2_6E)
_ZN34_INTERNAL_34c383da_4_k_cu_86c87fee6thrust24THRUST_300001_SM_1000_NS12placeholders2_6E:
	.zero		1
	.type		_ZN34_INTERNAL_34c383da_4_k_cu_86c87fee4cuda3std3__45__cpo4rendE,@object
	.size		_ZN34_INTERNAL_34c383da_4_k_cu_86c87fee4cuda3std3__45__cpo4rendE,(_ZN34_INTERNAL_34c383da_4_k_cu_86c87fee4cuda3std6ranges3__45__cpo9iter_swapE - _ZN34_INTERNAL_34c383da_4_k_cu_86c87fee4cuda3std3__45__cpo4rendE)
_ZN34_INTERNAL_34c383da_4_k_cu_86c87fee4cuda3std3__45__cpo4rendE:
	.zero		1
	.type		_ZN34_INTERNAL_34c383da_4_k_cu_86c87fee4cuda3std6ranges3__45__cpo9iter_swapE,@object
	.size		_ZN34_INTERNAL_34c383da_4_k_cu_86c87fee4cuda3std6ranges3__45__cpo9iter_swapE,(_ZN34_INTERNAL_34c383da_4_k_cu_86c87fee4cuda3std3__48unexpectE - _ZN34_INTERNAL_34c383da_4_k_cu_86c87fee4cuda3std6ranges3__45__cpo9iter_swapE)
_ZN34_INTERNAL_34c383da_4_k_cu_86c87fee4cuda3std6ranges3__45__cpo9iter_swapE:
	.zero		1
	.type		_ZN34_INTERNAL_34c383da_4_k_cu_86c87fee4cuda3std3__48unexpectE,@object
	.size		_ZN34_INTERNAL_34c383da_4_k_cu_86c87fee4cuda3std3__48unexpectE,(_ZN34_INTERNAL_34c383da_4_k_cu_86c87fee6thrust24THRUST_300001_SM_1000_NS8cuda_cub3parE - _ZN34_INTERNAL_34c383da_4_k_cu_86c87fee4cuda3std3__48unexpectE)
_ZN34_INTERNAL_34c383da_4_k_cu_86c87fee4cuda3std3__48unexpectE:
	.zero		1
	.type		_ZN34_INTERNAL_34c383da_4_k_cu_86c87fee6thrust24THRUST_300001_SM_1000_NS8cuda_cub3parE,@object
	.size		_ZN34_INTERNAL_34c383da_4_k_cu_86c87fee6thrust24THRUST_300001_SM_1000_NS8cuda_cub3parE,(_ZN34_INTERNAL_34c383da_4_k_cu_86c87fee6thrust24THRUST_300001_SM_1000_NS12placeholders2_4E - _ZN34_INTERNAL_34c383da_4_k_cu_86c87fee6thrust24THRUST_300001_SM_1000_NS8cuda_cub3parE)
_ZN34_INTERNAL_34c383da_4_k_cu_86c87fee6thrust24THRUST_300001_SM_1000_NS8cuda_cub3parE:
	.zero		1
	.type		_ZN34_INTERNAL_34c383da_4_k_cu_86c87fee6thrust24THRUST_300001_SM_1000_NS12placeholders2_4E,@object
	.size		_ZN34_INTERNAL_34c383da_4_k_cu_86c87fee6thrust24THRUST_300001_SM_1000_NS12placeholders2_4E,(_ZN34_INTERNAL_34c383da_4_k_cu_86c87fee4cuda3std3__45__cpo4cendE - _ZN34_INTERNAL_34c383da_4_k_cu_86c87fee6thrust24THRUST_300001_SM_1000_NS12placeholders2_4E)
_ZN34_INTERNAL_34c383da_4_k_cu_86c87fee6thrust24THRUST_300001_SM_1000_NS12placeholders2_4E:
	.zero		1
	.type		_ZN34_INTERNAL_34c383da_4_k_cu_86c87fee4cuda3std3__45__cpo4cendE,@object
	.size		_ZN34_INTERNAL_34c383da_4_k_cu_86c87fee4cuda3std3__45__cpo4cendE,(_ZN34_INTERNAL_34c383da_4_k_cu_86c87fee4cuda3std6ranges3__45__cpo4cendE - _ZN34_INTERNAL_34c383da_4_k_cu_86c87fee4cuda3std3__45__cpo4cendE)
_ZN34_INTERNAL_34c383da_4_k_cu_86c87fee4cuda3std3__45__cpo4cendE:
	.zero		1
	.type		_ZN34_INTERNAL_34c383da_4_k_cu_86c87fee4cuda3std6ranges3__45__cpo4cendE,@object
	.size		_ZN34_INTERNAL_34c383da_4_k_cu_86c87fee4cuda3std6ranges3__45__cpo4cendE,(_ZN34_INTERNAL_34c383da_4_k_cu_86c87fee4cuda3std3__420unreachable_sentinelE - _ZN34_INTERNAL_34c383da_4_k_cu_86c87fee4cuda3std6ranges3__45__cpo4cendE)
_ZN34_INTERNAL_34c383da_4_k_cu_86c87fee4cuda3std6ranges3__45__cpo4cendE:
	.zero		1
	.type		_ZN34_INTERNAL_34c383da_4_k_cu_86c87fee4cuda3std3__420unreachable_sentinelE,@object
	.size		_ZN34_INTERNAL_34c383da_4_k_cu_86c87fee4cuda3std3__420unreachable_sentinelE,(_ZN34_INTERNAL_34c383da_4_k_cu_86c87fee4cuda3std6ranges3__45__cpo5ssizeE - _ZN34_INTERNAL_34c383da_4_k_cu_86c87fee4cuda3std3__420unreachable_sentinelE)
_ZN34_INTERNAL_34c383da_4_k_cu_86c87fee4cuda3std3__420unreachable_sentinelE:
	.zero		1
	.type		_ZN34_INTERNAL_34c383da_4_k_cu_86c87fee4cuda3std6ranges3__45__cpo5ssizeE,@object
	.size		_ZN34_INTERNAL_34c383da_4_k_cu_86c87fee4cuda3std6ranges3__45__cpo5ssizeE,(_ZN34_INTERNAL_34c383da_4_k_cu_86c87fee6thrust24THRUST_300001_SM_1000_NS12placeholders2_8E - _ZN34_INTERNAL_34c383da_4_k_cu_86c87fee4cuda3std6ranges3__45__cpo5ssizeE)
_ZN34_INTERNAL_34c383da_4_k_cu_86c87fee4cuda3std6ranges3__45__cpo5ssizeE:
	.zero		1
	.type		_ZN34_INTERNAL_34c383da_4_k_cu_86c87fee6thrust24THRUST_300001_SM_1000_NS12placeholders2_8E,@object
	.size		_ZN34_INTERNAL_34c383da_4_k_cu_86c87fee6thrust24THRUST_300001_SM_1000_NS12placeholders2_8E,(_ZN34_INTERNAL_34c383da_4_k_cu_86c87fee4cuda3std3__45__cpo5crendE - _ZN34_INTERNAL_34c383da_4_k_cu_86c87fee6thrust24THRUST_300001_SM_1000_NS12placeholders2_8E)
_ZN34_INTERNAL_34c383da_4_k_cu_86c87fee6thrust24THRUST_300001_SM_1000_NS12placeholders2_8E:
	.zero		1
	.type		_ZN34_INTERNAL_34c383da_4_k_cu_86c87fee4cuda3std3__45__cpo5crendE,@object
	.size		_ZN34_INTERNAL_34c383da_4_k_cu_86c87fee4cuda3std3__45__cpo5crendE,(_ZN34_INTERNAL_34c383da_4_k_cu_86c87fee4cuda3std6ranges3__45__cpo4prevE - _ZN34_INTERNAL_34c383da_4_k_cu_86c87fee4cuda3std3__45__cpo5crendE)
_ZN34_INTERNAL_34c383da_4_k_cu_86c87fee4cuda3std3__45__cpo5crendE:
	.zero		1
	.type		_ZN34_INTERNAL_34c383da_4_k_cu_86c87fee4cuda3std6ranges3__45__cpo4prevE,@object
	.size		_ZN34_INTERNAL_34c383da_4_k_cu_86c87fee4cuda3std6ranges3__45__cpo4prevE,(_ZN34_INTERNAL_34c383da_4_k_cu_86c87fee4cuda3std6ranges3__45__cpo9iter_moveE - _ZN34_INTERNAL_34c383da_4_k_cu_86c87fee4cuda3std6ranges3__45__cpo4prevE)
_ZN34_INTERNAL_34c383da_4_k_cu_86c87fee4cuda3std6ranges3__45__cpo4prevE:
	.zero		1
	.type		_ZN34_INTERNAL_34c383da_4_k_cu_86c87fee4cuda3std6ranges3__45__cpo9iter_moveE,@object
	.size		_ZN34_INTERNAL_34c383da_4_k_cu_86c87fee4cuda3std6ranges3__45__cpo9iter_moveE,(_ZN34_INTERNAL_34c383da_4_k_cu_86c87fee6thrust24THRUST_300001_SM_1000_NS6system6detail10sequential3seqE - _ZN34_INTERNAL_34c383da_4_k_cu_86c87fee4cuda3std6ranges3__45__cpo9iter_moveE)
_ZN34_INTERNAL_34c383da_4_k_cu_86c87fee4cuda3std6ranges3__45__cpo9iter_moveE:
	.zero		1
	.type		_ZN34_INTERNAL_34c383da_4_k_cu_86c87fee6thrust24THRUST_300001_SM_1000_NS6system6detail10sequential3seqE,@object
	.size		_ZN34_INTERNAL_34c383da_4_k_cu_86c87fee6thrust24THRUST_300001_SM_1000_NS6system6detail10sequential3seqE,(.L_31 - _ZN34_INTERNAL_34c383da_4_k_cu_86c87fee6thrust24THRUST_300001_SM_1000_NS6system6detail10sequential3seqE)
_ZN34_INTERNAL_34c383da_4_k_cu_86c87fee6thrust24THRUST_300001_SM_1000_NS6system6detail10sequential3seqE:
	.zero		1
.L_31:


//--------------------- .nv.shared._Z20reduce_kernel_float4ILi256EEvPKfPfi --------------------------
	.section	.nv.shared._Z20reduce_kernel_float4ILi256EEvPKfPfi,"aw",@nobits
	.sectionflags	@""
	.align	4
.nv.shared._Z20reduce_kernel_float4ILi256EEvPKfPfi:
	.zero		1152


//--------------------- .nv.constant0._ZN3cub18CUB_300001_SM_10006detail11EmptyKernelIvEEvv --------------------------
	.section	.nv.constant0._ZN3cub18CUB_300001_SM_10006detail11EmptyKernelIvEEvv,"a",@progbits
	.sectionflags	@""
	.align	4
.nv.constant0._ZN3cub18CUB_300001_SM_10006detail11EmptyKernelIvEEvv:
	.zero		896


//--------------------- .nv.constant0._Z20reduce_kernel_float4ILi256EEvPKfPfi --------------------------
	.section	.nv.constant0._Z20reduce_kernel_float4ILi256EEvPKfPfi,"a",@progbits
	.sectionflags	@""
	.align	4
.nv.constant0._Z20reduce_kernel_float4ILi256EEvPKfPfi:
	.zero		916


//--------------------- .nv.constant0._Z7ref_sumPKfPfi --------------------------
	.section	.nv.constant0._Z7ref_sumPKfPfi,"a",@progbits
	.sectionflags	@""
	.align	4
.nv.constant0._Z7ref_sumPKfPfi:
	.zero		916


//--------------------- SYMBOLS --------------------------

	.type		.nv.reservedSmem.offset0,@object
	.size		.nv.reservedSmem.offset0,0x4
	.type		.nv.reservedSmem.cap,@object
	.size		.nv.reservedSmem.cap,0x4
